//
// Generated by NVIDIA NVVM Compiler
//
// Compiler Build ID: CL-36424714
// Cuda compilation tools, release 13.0, V13.0.88
// Based on NVVM 20.0.0
//

.version 9.0
.target sm_100
.address_size 64

	// .globl	my_kernel_kernel0
// _ZZ17my_kernel_kernel0E18PaddedInput_shared has been demoted
// _ZZ17my_kernel_kernel0E18placeholder_shared has been demoted

.visible .entry my_kernel_kernel0(
	.param .u64 .ptr .align 1 my_kernel_kernel0_param_0,
	.param .u64 .ptr .align 1 my_kernel_kernel0_param_1,
	.param .u64 .ptr .align 1 my_kernel_kernel0_param_2,
	.param .u64 .ptr .align 1 my_kernel_kernel0_param_3,
	.param .u64 .ptr .align 1 my_kernel_kernel0_param_4
)
{
	.local .align 16 .b8 	__local_depot0[2048];
	.reg .b64 	%SP;
	.reg .b64 	%SPL;
	.reg .pred 	%p<16>;
	.reg .b32 	%r<98>;
	.reg .b32 	%f<658>;
	.reg .b64 	%rd<53>;
	// demoted variable
	.shared .align 4 .b8 _ZZ17my_kernel_kernel0E18PaddedInput_shared[8192];
	// demoted variable
	.shared .align 4 .b8 _ZZ17my_kernel_kernel0E18placeholder_shared[4096];
	mov.u64 	%SPL, __local_depot0;
	ld.param.u64 	%rd19, [my_kernel_kernel0_param_0];
	ld.param.u64 	%rd20, [my_kernel_kernel0_param_1];
	ld.param.u64 	%rd17, [my_kernel_kernel0_param_3];
	ld.param.u64 	%rd18, [my_kernel_kernel0_param_4];
	cvta.to.global.u64 	%rd1, %rd20;
	cvta.to.global.u64 	%rd2, %rd19;
	add.u64 	%rd3, %SPL, 0;
	add.s64 	%rd4, %rd3, 1024;
	mov.f32 	%f5, 0f00000000;
	st.local.v4.f32 	[%rd3], {%f5, %f5, %f5, %f5};
	st.local.v4.f32 	[%rd3+1024], {%f5, %f5, %f5, %f5};
	st.local.v4.f32 	[%rd3+16], {%f5, %f5, %f5, %f5};
	st.local.v4.f32 	[%rd3+1040], {%f5, %f5, %f5, %f5};
	st.local.v4.f32 	[%rd3+32], {%f5, %f5, %f5, %f5};
	st.local.v4.f32 	[%rd3+1056], {%f5, %f5, %f5, %f5};
	st.local.v4.f32 	[%rd3+48], {%f5, %f5, %f5, %f5};
	st.local.v4.f32 	[%rd3+1072], {%f5, %f5, %f5, %f5};
	st.local.v4.f32 	[%rd3+128], {%f5, %f5, %f5, %f5};
	st.local.v4.f32 	[%rd3+1152], {%f5, %f5, %f5, %f5};
	st.local.v4.f32 	[%rd3+144], {%f5, %f5, %f5, %f5};
	st.local.v4.f32 	[%rd3+1168], {%f5, %f5, %f5, %f5};
	st.local.v4.f32 	[%rd3+160], {%f5, %f5, %f5, %f5};
	st.local.v4.f32 	[%rd3+1184], {%f5, %f5, %f5, %f5};
	st.local.v4.f32 	[%rd3+176], {%f5, %f5, %f5, %f5};
	st.local.v4.f32 	[%rd3+1200], {%f5, %f5, %f5, %f5};
	st.local.v4.f32 	[%rd3+256], {%f5, %f5, %f5, %f5};
	st.local.v4.f32 	[%rd3+1280], {%f5, %f5, %f5, %f5};
	st.local.v4.f32 	[%rd3+272], {%f5, %f5, %f5, %f5};
	st.local.v4.f32 	[%rd3+1296], {%f5, %f5, %f5, %f5};
	st.local.v4.f32 	[%rd3+288], {%f5, %f5, %f5, %f5};
	st.local.v4.f32 	[%rd3+1312], {%f5, %f5, %f5, %f5};
	st.local.v4.f32 	[%rd3+304], {%f5, %f5, %f5, %f5};
	st.local.v4.f32 	[%rd3+1328], {%f5, %f5, %f5, %f5};
	st.local.v4.f32 	[%rd3+384], {%f5, %f5, %f5, %f5};
	st.local.v4.f32 	[%rd3+1408], {%f5, %f5, %f5, %f5};
	st.local.v4.f32 	[%rd3+400], {%f5, %f5, %f5, %f5};
	st.local.v4.f32 	[%rd3+1424], {%f5, %f5, %f5, %f5};
	st.local.v4.f32 	[%rd3+416], {%f5, %f5, %f5, %f5};
	st.local.v4.f32 	[%rd3+1440], {%f5, %f5, %f5, %f5};
	st.local.v4.f32 	[%rd3+432], {%f5, %f5, %f5, %f5};
	st.local.v4.f32 	[%rd3+1456], {%f5, %f5, %f5, %f5};
	st.local.v4.f32 	[%rd3+512], {%f5, %f5, %f5, %f5};
	st.local.v4.f32 	[%rd3+1536], {%f5, %f5, %f5, %f5};
	st.local.v4.f32 	[%rd3+528], {%f5, %f5, %f5, %f5};
	st.local.v4.f32 	[%rd3+1552], {%f5, %f5, %f5, %f5};
	st.local.v4.f32 	[%rd3+544], {%f5, %f5, %f5, %f5};
	st.local.v4.f32 	[%rd3+1568], {%f5, %f5, %f5, %f5};
	st.local.v4.f32 	[%rd3+560], {%f5, %f5, %f5, %f5};
	st.local.v4.f32 	[%rd3+1584], {%f5, %f5, %f5, %f5};
	st.local.v4.f32 	[%rd3+640], {%f5, %f5, %f5, %f5};
	st.local.v4.f32 	[%rd3+1664], {%f5, %f5, %f5, %f5};
	st.local.v4.f32 	[%rd3+656], {%f5, %f5, %f5, %f5};
	st.local.v4.f32 	[%rd3+1680], {%f5, %f5, %f5, %f5};
	st.local.v4.f32 	[%rd3+672], {%f5, %f5, %f5, %f5};
	st.local.v4.f32 	[%rd3+1696], {%f5, %f5, %f5, %f5};
	st.local.v4.f32 	[%rd3+688], {%f5, %f5, %f5, %f5};
	st.local.v4.f32 	[%rd3+1712], {%f5, %f5, %f5, %f5};
	st.local.v4.f32 	[%rd3+768], {%f5, %f5, %f5, %f5};
	st.local.v4.f32 	[%rd3+1792], {%f5, %f5, %f5, %f5};
	st.local.v4.f32 	[%rd3+784], {%f5, %f5, %f5, %f5};
	st.local.v4.f32 	[%rd3+1808], {%f5, %f5, %f5, %f5};
	st.local.v4.f32 	[%rd3+800], {%f5, %f5, %f5, %f5};
	st.local.v4.f32 	[%rd3+1824], {%f5, %f5, %f5, %f5};
	st.local.v4.f32 	[%rd3+816], {%f5, %f5, %f5, %f5};
	st.local.v4.f32 	[%rd3+1840], {%f5, %f5, %f5, %f5};
	st.local.v4.f32 	[%rd3+896], {%f5, %f5, %f5, %f5};
	st.local.v4.f32 	[%rd3+1920], {%f5, %f5, %f5, %f5};
	st.local.v4.f32 	[%rd3+912], {%f5, %f5, %f5, %f5};
	st.local.v4.f32 	[%rd3+1936], {%f5, %f5, %f5, %f5};
	st.local.v4.f32 	[%rd3+928], {%f5, %f5, %f5, %f5};
	st.local.v4.f32 	[%rd3+1952], {%f5, %f5, %f5, %f5};
	st.local.v4.f32 	[%rd3+944], {%f5, %f5, %f5, %f5};
	st.local.v4.f32 	[%rd3+1968], {%f5, %f5, %f5, %f5};
	st.local.v4.f32 	[%rd3+64], {%f5, %f5, %f5, %f5};
	st.local.v4.f32 	[%rd3+1088], {%f5, %f5, %f5, %f5};
	st.local.v4.f32 	[%rd3+80], {%f5, %f5, %f5, %f5};
	st.local.v4.f32 	[%rd3+1104], {%f5, %f5, %f5, %f5};
	st.local.v4.f32 	[%rd3+96], {%f5, %f5, %f5, %f5};
	st.local.v4.f32 	[%rd3+1120], {%f5, %f5, %f5, %f5};
	st.local.v4.f32 	[%rd3+112], {%f5, %f5, %f5, %f5};
	st.local.v4.f32 	[%rd3+1136], {%f5, %f5, %f5, %f5};
	st.local.v4.f32 	[%rd3+192], {%f5, %f5, %f5, %f5};
	st.local.v4.f32 	[%rd3+1216], {%f5, %f5, %f5, %f5};
	st.local.v4.f32 	[%rd3+208], {%f5, %f5, %f5, %f5};
	st.local.v4.f32 	[%rd3+1232], {%f5, %f5, %f5, %f5};
	st.local.v4.f32 	[%rd3+224], {%f5, %f5, %f5, %f5};
	st.local.v4.f32 	[%rd3+1248], {%f5, %f5, %f5, %f5};
	st.local.v4.f32 	[%rd3+240], {%f5, %f5, %f5, %f5};
	st.local.v4.f32 	[%rd3+1264], {%f5, %f5, %f5, %f5};
	st.local.v4.f32 	[%rd3+320], {%f5, %f5, %f5, %f5};
	st.local.v4.f32 	[%rd3+1344], {%f5, %f5, %f5, %f5};
	st.local.v4.f32 	[%rd3+336], {%f5, %f5, %f5, %f5};
	st.local.v4.f32 	[%rd3+1360], {%f5, %f5, %f5, %f5};
	st.local.v4.f32 	[%rd3+352], {%f5, %f5, %f5, %f5};
	st.local.v4.f32 	[%rd3+1376], {%f5, %f5, %f5, %f5};
	st.local.v4.f32 	[%rd3+368], {%f5, %f5, %f5, %f5};
	st.local.v4.f32 	[%rd3+1392], {%f5, %f5, %f5, %f5};
	st.local.v4.f32 	[%rd3+448], {%f5, %f5, %f5, %f5};
	st.local.v4.f32 	[%rd3+1472], {%f5, %f5, %f5, %f5};
	st.local.v4.f32 	[%rd3+464], {%f5, %f5, %f5, %f5};
	st.local.v4.f32 	[%rd3+1488], {%f5, %f5, %f5, %f5};
	st.local.v4.f32 	[%rd3+480], {%f5, %f5, %f5, %f5};
	st.local.v4.f32 	[%rd3+1504], {%f5, %f5, %f5, %f5};
	st.local.v4.f32 	[%rd3+496], {%f5, %f5, %f5, %f5};
	st.local.v4.f32 	[%rd3+1520], {%f5, %f5, %f5, %f5};
	st.local.v4.f32 	[%rd3+576], {%f5, %f5, %f5, %f5};
	st.local.v4.f32 	[%rd3+1600], {%f5, %f5, %f5, %f5};
	st.local.v4.f32 	[%rd3+592], {%f5, %f5, %f5, %f5};
	st.local.v4.f32 	[%rd3+1616], {%f5, %f5, %f5, %f5};
	st.local.v4.f32 	[%rd3+608], {%f5, %f5, %f5, %f5};
	st.local.v4.f32 	[%rd3+1632], {%f5, %f5, %f5, %f5};
	st.local.v4.f32 	[%rd3+624], {%f5, %f5, %f5, %f5};
	st.local.v4.f32 	[%rd3+1648], {%f5, %f5, %f5, %f5};
	st.local.v4.f32 	[%rd3+704], {%f5, %f5, %f5, %f5};
	st.local.v4.f32 	[%rd3+1728], {%f5, %f5, %f5, %f5};
	st.local.v4.f32 	[%rd3+720], {%f5, %f5, %f5, %f5};
	st.local.v4.f32 	[%rd3+1744], {%f5, %f5, %f5, %f5};
	st.local.v4.f32 	[%rd3+736], {%f5, %f5, %f5, %f5};
	st.local.v4.f32 	[%rd3+1760], {%f5, %f5, %f5, %f5};
	st.local.v4.f32 	[%rd3+752], {%f5, %f5, %f5, %f5};
	st.local.v4.f32 	[%rd3+1776], {%f5, %f5, %f5, %f5};
	st.local.v4.f32 	[%rd3+832], {%f5, %f5, %f5, %f5};
	st.local.v4.f32 	[%rd3+1856], {%f5, %f5, %f5, %f5};
	st.local.v4.f32 	[%rd3+848], {%f5, %f5, %f5, %f5};
	st.local.v4.f32 	[%rd3+1872], {%f5, %f5, %f5, %f5};
	st.local.v4.f32 	[%rd3+864], {%f5, %f5, %f5, %f5};
	st.local.v4.f32 	[%rd3+1888], {%f5, %f5, %f5, %f5};
	st.local.v4.f32 	[%rd3+880], {%f5, %f5, %f5, %f5};
	st.local.v4.f32 	[%rd3+1904], {%f5, %f5, %f5, %f5};
	st.local.v4.f32 	[%rd3+960], {%f5, %f5, %f5, %f5};
	st.local.v4.f32 	[%rd3+1984], {%f5, %f5, %f5, %f5};
	st.local.v4.f32 	[%rd3+976], {%f5, %f5, %f5, %f5};
	st.local.v4.f32 	[%rd3+2000], {%f5, %f5, %f5, %f5};
	st.local.v4.f32 	[%rd3+992], {%f5, %f5, %f5, %f5};
	st.local.v4.f32 	[%rd3+2016], {%f5, %f5, %f5, %f5};
	st.local.v4.f32 	[%rd3+1008], {%f5, %f5, %f5, %f5};
	st.local.v4.f32 	[%rd3+2032], {%f5, %f5, %f5, %f5};
	mov.u32 	%r1, %ctaid.x;
	shl.b32 	%r25, %r1, 14;
	and.b32  	%r26, %r25, 2147418112;
	mov.u32 	%r2, %tid.x;
	shl.b32 	%r27, %r2, 7;
	and.b32  	%r3, %r27, 122880;
	shl.b32 	%r28, %r1, 11;
	and.b32  	%r29, %r28, 6144;
	shl.b32 	%r30, %r2, 5;
	and.b32  	%r31, %r30, 1920;
	and.b32  	%r32, %r2, 3;
	or.b32  	%r33, %r3, %r32;
	add.s32 	%r34, %r33, %r26;
	or.b32  	%r35, %r34, %r29;
	or.b32  	%r4, %r35, %r31;
	shl.b32 	%r36, %r2, 10;
	add.s32 	%r37, %r36, 786432;
	and.b32  	%r38, %r37, 1572864;
	or.b32  	%r39, %r26, %r32;
	or.b32  	%r40, %r39, %r29;
	or.b32  	%r41, %r40, %r31;
	add.s32 	%r5, %r41, %r38;
	add.s32 	%r42, %r36, 1310720;
	and.b32  	%r43, %r42, 3670016;
	add.s32 	%r6, %r41, %r43;
	add.s32 	%r44, %r36, 1835008;
	and.b32  	%r45, %r44, 3670016;
	add.s32 	%r7, %r41, %r45;
	shl.b32 	%r8, %r2, 1;
	and.b32  	%r9, %r8, 1792;
	and.b32  	%r10, %r8, 254;
	mov.b32 	%r92, 0;
	add.s32 	%r52, %r5, %r3;
	add.s32 	%r53, %r6, %r3;
	add.s32 	%r54, %r7, %r3;
	shl.b32 	%r63, %r10, 2;
$L__BB0_1:
	bar.sync 	0;
	shl.b32 	%r47, %r92, 2;
	add.s32 	%r48, %r4, %r47;
	mul.wide.u32 	%rd22, %r48, 4;
	add.s64 	%rd23, %rd2, %rd22;
	ld.global.nc.f32 	%f6, [%rd23];
	shl.b32 	%r49, %r2, 2;
	mov.u32 	%r50, _ZZ17my_kernel_kernel0E18PaddedInput_shared;
	add.s32 	%r51, %r50, %r49;
	st.shared.f32 	[%r51], %f6;
	ld.global.nc.f32 	%f7, [%rd23+131072];
	st.shared.f32 	[%r51+1024], %f7;
	ld.global.nc.f32 	%f8, [%rd23+2097152];
	st.shared.f32 	[%r51+2048], %f8;
	cvt.u64.u32 	%rd24, %r47;
	cvt.u64.u32 	%rd25, %r52;
	add.s64 	%rd26, %rd25, %rd24;
	shl.b64 	%rd27, %rd26, 2;
	add.s64 	%rd28, %rd2, %rd27;
	ld.global.nc.f32 	%f9, [%rd28+131072];
	st.shared.f32 	[%r51+3072], %f9;
	ld.global.nc.f32 	%f10, [%rd23+4194304];
	st.shared.f32 	[%r51+4096], %f10;
	cvt.u64.u32 	%rd29, %r53;
	add.s64 	%rd30, %rd29, %rd24;
	shl.b64 	%rd31, %rd30, 2;
	add.s64 	%rd32, %rd2, %rd31;
	ld.global.nc.f32 	%f11, [%rd32+131072];
	st.shared.f32 	[%r51+5120], %f11;
	ld.global.nc.f32 	%f12, [%rd23+6291456];
	st.shared.f32 	[%r51+6144], %f12;
	cvt.u64.u32 	%rd33, %r54;
	add.s64 	%rd34, %rd33, %rd24;
	shl.b64 	%rd35, %rd34, 2;
	add.s64 	%rd36, %rd2, %rd35;
	ld.global.nc.f32 	%f13, [%rd36+131072];
	st.shared.f32 	[%r51+7168], %f13;
	shl.b32 	%r55, %r92, 10;
	add.s32 	%r56, %r55, %r49;
	mul.wide.u32 	%rd37, %r56, 4;
	add.s64 	%rd38, %rd1, %rd37;
	ld.global.nc.v4.f32 	{%f14, %f15, %f16, %f17}, [%rd38];
	shl.b32 	%r57, %r2, 4;
	mov.u32 	%r58, _ZZ17my_kernel_kernel0E18placeholder_shared;
	add.s32 	%r59, %r58, %r57;
	st.shared.v4.f32 	[%r59], {%f14, %f15, %f16, %f17};
	bar.sync 	0;
	mov.b32 	%r93, 0;
	mov.pred 	%p13, -1;
$L__BB0_2:
	mov.pred 	%p1, %p13;
	shl.b32 	%r13, %r93, 4;
	shl.b32 	%r61, %r93, 5;
	add.s32 	%r14, %r61, %r9;
	mov.b32 	%r94, 0;
$L__BB0_3:
	add.s32 	%r16, %r14, %r94;
	shl.b32 	%r64, %r94, 10;
	or.b32  	%r65, %r64, %r63;
	mov.u32 	%r66, _ZZ17my_kernel_kernel0E18placeholder_shared;
	add.s32 	%r67, %r66, %r65;
	ld.shared.f32 	%f1, [%r67];
	ld.shared.f32 	%f2, [%r67+4];
	mov.b32 	%r95, 0;
	mov.pred 	%p14, -1;
$L__BB0_4:
	mov.pred 	%p2, %p14;
	shl.b32 	%r69, %r95, 7;
	add.s32 	%r70, %r69, %r13;
	shl.b32 	%r71, %r95, 9;
	add.s32 	%r72, %r16, %r71;
	mul.wide.u32 	%rd39, %r70, 4;
	add.s64 	%rd40, %rd3, %rd39;
	ld.local.v4.f32 	{%f18, %f19, %f20, %f21}, [%rd40];
	shl.b32 	%r73, %r72, 2;
	mov.u32 	%r74, _ZZ17my_kernel_kernel0E18PaddedInput_shared;
	add.s32 	%r75, %r74, %r73;
	ld.shared.f32 	%f22, [%r75];
	fma.rn.f32 	%f23, %f22, %f1, %f18;
	ld.local.v4.f32 	{%f24, %f25, %f26, %f27}, [%rd40+1024];
	ld.shared.f32 	%f28, [%r75+4096];
	fma.rn.f32 	%f29, %f28, %f1, %f24;
	fma.rn.f32 	%f30, %f22, %f2, %f19;
	fma.rn.f32 	%f31, %f28, %f2, %f25;
	ld.shared.f32 	%f32, [%r75+16];
	fma.rn.f32 	%f33, %f32, %f1, %f20;
	ld.shared.f32 	%f34, [%r75+4112];
	fma.rn.f32 	%f35, %f34, %f1, %f26;
	fma.rn.f32 	%f36, %f32, %f2, %f21;
	st.local.v4.f32 	[%rd40], {%f23, %f30, %f33, %f36};
	fma.rn.f32 	%f37, %f34, %f2, %f27;
	st.local.v4.f32 	[%rd40+1024], {%f29, %f31, %f35, %f37};
	ld.local.v4.f32 	{%f38, %f39, %f40, %f41}, [%rd40+16];
	ld.shared.f32 	%f42, [%r75+32];
	fma.rn.f32 	%f43, %f42, %f1, %f38;
	ld.local.v4.f32 	{%f44, %f45, %f46, %f47}, [%rd40+1040];
	ld.shared.f32 	%f48, [%r75+4128];
	fma.rn.f32 	%f49, %f48, %f1, %f44;
	fma.rn.f32 	%f50, %f42, %f2, %f39;
	fma.rn.f32 	%f51, %f48, %f2, %f45;
	ld.shared.f32 	%f52, [%r75+48];
	fma.rn.f32 	%f53, %f52, %f1, %f40;
	ld.shared.f32 	%f54, [%r75+4144];
	fma.rn.f32 	%f55, %f54, %f1, %f46;
	fma.rn.f32 	%f56, %f52, %f2, %f41;
	st.local.v4.f32 	[%rd40+16], {%f43, %f50, %f53, %f56};
	fma.rn.f32 	%f57, %f54, %f2, %f47;
	st.local.v4.f32 	[%rd40+1040], {%f49, %f51, %f55, %f57};
	ld.local.v4.f32 	{%f58, %f59, %f60, %f61}, [%rd40+32];
	ld.shared.f32 	%f62, [%r75+64];
	fma.rn.f32 	%f63, %f62, %f1, %f58;
	ld.local.v4.f32 	{%f64, %f65, %f66, %f67}, [%rd40+1056];
	ld.shared.f32 	%f68, [%r75+4160];
	fma.rn.f32 	%f69, %f68, %f1, %f64;
	fma.rn.f32 	%f70, %f62, %f2, %f59;
	fma.rn.f32 	%f71, %f68, %f2, %f65;
	ld.shared.f32 	%f72, [%r75+80];
	fma.rn.f32 	%f73, %f72, %f1, %f60;
	ld.shared.f32 	%f74, [%r75+4176];
	fma.rn.f32 	%f75, %f74, %f1, %f66;
	fma.rn.f32 	%f76, %f72, %f2, %f61;
	st.local.v4.f32 	[%rd40+32], {%f63, %f70, %f73, %f76};
	fma.rn.f32 	%f77, %f74, %f2, %f67;
	st.local.v4.f32 	[%rd40+1056], {%f69, %f71, %f75, %f77};
	ld.local.v4.f32 	{%f78, %f79, %f80, %f81}, [%rd40+48];
	ld.shared.f32 	%f82, [%r75+96];
	fma.rn.f32 	%f83, %f82, %f1, %f78;
	ld.local.v4.f32 	{%f84, %f85, %f86, %f87}, [%rd40+1072];
	ld.shared.f32 	%f88, [%r75+4192];
	fma.rn.f32 	%f89, %f88, %f1, %f84;
	fma.rn.f32 	%f90, %f82, %f2, %f79;
	fma.rn.f32 	%f91, %f88, %f2, %f85;
	ld.shared.f32 	%f92, [%r75+112];
	fma.rn.f32 	%f93, %f92, %f1, %f80;
	ld.shared.f32 	%f94, [%r75+4208];
	fma.rn.f32 	%f95, %f94, %f1, %f86;
	fma.rn.f32 	%f96, %f92, %f2, %f81;
	st.local.v4.f32 	[%rd40+48], {%f83, %f90, %f93, %f96};
	fma.rn.f32 	%f97, %f94, %f2, %f87;
	st.local.v4.f32 	[%rd40+1072], {%f89, %f91, %f95, %f97};
	ld.local.v4.f32 	{%f98, %f99, %f100, %f101}, [%rd40+128];
	ld.shared.f32 	%f102, [%r75+256];
	fma.rn.f32 	%f103, %f102, %f1, %f98;
	ld.local.v4.f32 	{%f104, %f105, %f106, %f107}, [%rd40+1152];
	ld.shared.f32 	%f108, [%r75+4352];
	fma.rn.f32 	%f109, %f108, %f1, %f104;
	fma.rn.f32 	%f110, %f102, %f2, %f99;
	fma.rn.f32 	%f111, %f108, %f2, %f105;
	ld.shared.f32 	%f112, [%r75+272];
	fma.rn.f32 	%f113, %f112, %f1, %f100;
	ld.shared.f32 	%f114, [%r75+4368];
	fma.rn.f32 	%f115, %f114, %f1, %f106;
	fma.rn.f32 	%f116, %f112, %f2, %f101;
	st.local.v4.f32 	[%rd40+128], {%f103, %f110, %f113, %f116};
	fma.rn.f32 	%f117, %f114, %f2, %f107;
	st.local.v4.f32 	[%rd40+1152], {%f109, %f111, %f115, %f117};
	ld.local.v4.f32 	{%f118, %f119, %f120, %f121}, [%rd40+144];
	ld.shared.f32 	%f122, [%r75+288];
	fma.rn.f32 	%f123, %f122, %f1, %f118;
	ld.local.v4.f32 	{%f124, %f125, %f126, %f127}, [%rd40+1168];
	ld.shared.f32 	%f128, [%r75+4384];
	fma.rn.f32 	%f129, %f128, %f1, %f124;
	fma.rn.f32 	%f130, %f122, %f2, %f119;
	fma.rn.f32 	%f131, %f128, %f2, %f125;
	ld.shared.f32 	%f132, [%r75+304];
	fma.rn.f32 	%f133, %f132, %f1, %f120;
	ld.shared.f32 	%f134, [%r75+4400];
	fma.rn.f32 	%f135, %f134, %f1, %f126;
	fma.rn.f32 	%f136, %f132, %f2, %f121;
	st.local.v4.f32 	[%rd40+144], {%f123, %f130, %f133, %f136};
	fma.rn.f32 	%f137, %f134, %f2, %f127;
	st.local.v4.f32 	[%rd40+1168], {%f129, %f131, %f135, %f137};
	ld.local.v4.f32 	{%f138, %f139, %f140, %f141}, [%rd40+160];
	ld.shared.f32 	%f142, [%r75+320];
	fma.rn.f32 	%f143, %f142, %f1, %f138;
	ld.local.v4.f32 	{%f144, %f145, %f146, %f147}, [%rd40+1184];
	ld.shared.f32 	%f148, [%r75+4416];
	fma.rn.f32 	%f149, %f148, %f1, %f144;
	fma.rn.f32 	%f150, %f142, %f2, %f139;
	fma.rn.f32 	%f151, %f148, %f2, %f145;
	ld.shared.f32 	%f152, [%r75+336];
	fma.rn.f32 	%f153, %f152, %f1, %f140;
	ld.shared.f32 	%f154, [%r75+4432];
	fma.rn.f32 	%f155, %f154, %f1, %f146;
	fma.rn.f32 	%f156, %f152, %f2, %f141;
	st.local.v4.f32 	[%rd40+160], {%f143, %f150, %f153, %f156};
	fma.rn.f32 	%f157, %f154, %f2, %f147;
	st.local.v4.f32 	[%rd40+1184], {%f149, %f151, %f155, %f157};
	ld.local.v4.f32 	{%f158, %f159, %f160, %f161}, [%rd40+176];
	ld.shared.f32 	%f162, [%r75+352];
	fma.rn.f32 	%f163, %f162, %f1, %f158;
	ld.local.v4.f32 	{%f164, %f165, %f166, %f167}, [%rd40+1200];
	ld.shared.f32 	%f168, [%r75+4448];
	fma.rn.f32 	%f169, %f168, %f1, %f164;
	fma.rn.f32 	%f170, %f162, %f2, %f159;
	fma.rn.f32 	%f171, %f168, %f2, %f165;
	ld.shared.f32 	%f172, [%r75+368];
	fma.rn.f32 	%f173, %f172, %f1, %f160;
	ld.shared.f32 	%f174, [%r75+4464];
	fma.rn.f32 	%f175, %f174, %f1, %f166;
	fma.rn.f32 	%f176, %f172, %f2, %f161;
	st.local.v4.f32 	[%rd40+176], {%f163, %f170, %f173, %f176};
	fma.rn.f32 	%f177, %f174, %f2, %f167;
	st.local.v4.f32 	[%rd40+1200], {%f169, %f171, %f175, %f177};
	ld.local.v4.f32 	{%f178, %f179, %f180, %f181}, [%rd40+256];
	ld.shared.f32 	%f182, [%r75+512];
	fma.rn.f32 	%f183, %f182, %f1, %f178;
	ld.local.v4.f32 	{%f184, %f185, %f186, %f187}, [%rd40+1280];
	ld.shared.f32 	%f188, [%r75+4608];
	fma.rn.f32 	%f189, %f188, %f1, %f184;
	fma.rn.f32 	%f190, %f182, %f2, %f179;
	fma.rn.f32 	%f191, %f188, %f2, %f185;
	ld.shared.f32 	%f192, [%r75+528];
	fma.rn.f32 	%f193, %f192, %f1, %f180;
	ld.shared.f32 	%f194, [%r75+4624];
	fma.rn.f32 	%f195, %f194, %f1, %f186;
	fma.rn.f32 	%f196, %f192, %f2, %f181;
	st.local.v4.f32 	[%rd40+256], {%f183, %f190, %f193, %f196};
	fma.rn.f32 	%f197, %f194, %f2, %f187;
	st.local.v4.f32 	[%rd40+1280], {%f189, %f191, %f195, %f197};
	ld.local.v4.f32 	{%f198, %f199, %f200, %f201}, [%rd40+272];
	ld.shared.f32 	%f202, [%r75+544];
	fma.rn.f32 	%f203, %f202, %f1, %f198;
	ld.local.v4.f32 	{%f204, %f205, %f206, %f207}, [%rd40+1296];
	ld.shared.f32 	%f208, [%r75+4640];
	fma.rn.f32 	%f209, %f208, %f1, %f204;
	fma.rn.f32 	%f210, %f202, %f2, %f199;
	fma.rn.f32 	%f211, %f208, %f2, %f205;
	ld.shared.f32 	%f212, [%r75+560];
	fma.rn.f32 	%f213, %f212, %f1, %f200;
	ld.shared.f32 	%f214, [%r75+4656];
	fma.rn.f32 	%f215, %f214, %f1, %f206;
	fma.rn.f32 	%f216, %f212, %f2, %f201;
	st.local.v4.f32 	[%rd40+272], {%f203, %f210, %f213, %f216};
	fma.rn.f32 	%f217, %f214, %f2, %f207;
	st.local.v4.f32 	[%rd40+1296], {%f209, %f211, %f215, %f217};
	ld.local.v4.f32 	{%f218, %f219, %f220, %f221}, [%rd40+288];
	ld.shared.f32 	%f222, [%r75+576];
	fma.rn.f32 	%f223, %f222, %f1, %f218;
	ld.local.v4.f32 	{%f224, %f225, %f226, %f227}, [%rd40+1312];
	ld.shared.f32 	%f228, [%r75+4672];
	fma.rn.f32 	%f229, %f228, %f1, %f224;
	fma.rn.f32 	%f230, %f222, %f2, %f219;
	fma.rn.f32 	%f231, %f228, %f2, %f225;
	ld.shared.f32 	%f232, [%r75+592];
	fma.rn.f32 	%f233, %f232, %f1, %f220;
	ld.shared.f32 	%f234, [%r75+4688];
	fma.rn.f32 	%f235, %f234, %f1, %f226;
	fma.rn.f32 	%f236, %f232, %f2, %f221;
	st.local.v4.f32 	[%rd40+288], {%f223, %f230, %f233, %f236};
	fma.rn.f32 	%f237, %f234, %f2, %f227;
	st.local.v4.f32 	[%rd40+1312], {%f229, %f231, %f235, %f237};
	ld.local.v4.f32 	{%f238, %f239, %f240, %f241}, [%rd40+304];
	ld.shared.f32 	%f242, [%r75+608];
	fma.rn.f32 	%f243, %f242, %f1, %f238;
	ld.local.v4.f32 	{%f244, %f245, %f246, %f247}, [%rd40+1328];
	ld.shared.f32 	%f248, [%r75+4704];
	fma.rn.f32 	%f249, %f248, %f1, %f244;
	fma.rn.f32 	%f250, %f242, %f2, %f239;
	fma.rn.f32 	%f251, %f248, %f2, %f245;
	ld.shared.f32 	%f252, [%r75+624];
	fma.rn.f32 	%f253, %f252, %f1, %f240;
	ld.shared.f32 	%f254, [%r75+4720];
	fma.rn.f32 	%f255, %f254, %f1, %f246;
	fma.rn.f32 	%f256, %f252, %f2, %f241;
	st.local.v4.f32 	[%rd40+304], {%f243, %f250, %f253, %f256};
	fma.rn.f32 	%f257, %f254, %f2, %f247;
	st.local.v4.f32 	[%rd40+1328], {%f249, %f251, %f255, %f257};
	ld.local.v4.f32 	{%f258, %f259, %f260, %f261}, [%rd40+384];
	ld.shared.f32 	%f262, [%r75+768];
	fma.rn.f32 	%f263, %f262, %f1, %f258;
	ld.local.v4.f32 	{%f264, %f265, %f266, %f267}, [%rd40+1408];
	ld.shared.f32 	%f268, [%r75+4864];
	fma.rn.f32 	%f269, %f268, %f1, %f264;
	fma.rn.f32 	%f270, %f262, %f2, %f259;
	fma.rn.f32 	%f271, %f268, %f2, %f265;
	ld.shared.f32 	%f272, [%r75+784];
	fma.rn.f32 	%f273, %f272, %f1, %f260;
	ld.shared.f32 	%f274, [%r75+4880];
	fma.rn.f32 	%f275, %f274, %f1, %f266;
	fma.rn.f32 	%f276, %f272, %f2, %f261;
	st.local.v4.f32 	[%rd40+384], {%f263, %f270, %f273, %f276};
	fma.rn.f32 	%f277, %f274, %f2, %f267;
	st.local.v4.f32 	[%rd40+1408], {%f269, %f271, %f275, %f277};
	ld.local.v4.f32 	{%f278, %f279, %f280, %f281}, [%rd40+400];
	ld.shared.f32 	%f282, [%r75+800];
	fma.rn.f32 	%f283, %f282, %f1, %f278;
	ld.local.v4.f32 	{%f284, %f285, %f286, %f287}, [%rd40+1424];
	ld.shared.f32 	%f288, [%r75+4896];
	fma.rn.f32 	%f289, %f288, %f1, %f284;
	fma.rn.f32 	%f290, %f282, %f2, %f279;
	fma.rn.f32 	%f291, %f288, %f2, %f285;
	ld.shared.f32 	%f292, [%r75+816];
	fma.rn.f32 	%f293, %f292, %f1, %f280;
	ld.shared.f32 	%f294, [%r75+4912];
	fma.rn.f32 	%f295, %f294, %f1, %f286;
	fma.rn.f32 	%f296, %f292, %f2, %f281;
	st.local.v4.f32 	[%rd40+400], {%f283, %f290, %f293, %f296};
	fma.rn.f32 	%f297, %f294, %f2, %f287;
	st.local.v4.f32 	[%rd40+1424], {%f289, %f291, %f295, %f297};
	ld.local.v4.f32 	{%f298, %f299, %f300, %f301}, [%rd40+416];
	ld.shared.f32 	%f302, [%r75+832];
	fma.rn.f32 	%f303, %f302, %f1, %f298;
	ld.local.v4.f32 	{%f304, %f305, %f306, %f307}, [%rd40+1440];
	ld.shared.f32 	%f308, [%r75+4928];
	fma.rn.f32 	%f309, %f308, %f1, %f304;
	fma.rn.f32 	%f310, %f302, %f2, %f299;
	fma.rn.f32 	%f311, %f308, %f2, %f305;
	ld.shared.f32 	%f312, [%r75+848];
	fma.rn.f32 	%f313, %f312, %f1, %f300;
	ld.shared.f32 	%f314, [%r75+4944];
	fma.rn.f32 	%f315, %f314, %f1, %f306;
	fma.rn.f32 	%f316, %f312, %f2, %f301;
	st.local.v4.f32 	[%rd40+416], {%f303, %f310, %f313, %f316};
	fma.rn.f32 	%f317, %f314, %f2, %f307;
	st.local.v4.f32 	[%rd40+1440], {%f309, %f311, %f315, %f317};
	ld.local.v4.f32 	{%f318, %f319, %f320, %f321}, [%rd40+432];
	ld.shared.f32 	%f322, [%r75+864];
	fma.rn.f32 	%f323, %f322, %f1, %f318;
	ld.local.v4.f32 	{%f324, %f325, %f326, %f327}, [%rd40+1456];
	ld.shared.f32 	%f328, [%r75+4960];
	fma.rn.f32 	%f329, %f328, %f1, %f324;
	fma.rn.f32 	%f330, %f322, %f2, %f319;
	fma.rn.f32 	%f331, %f328, %f2, %f325;
	ld.shared.f32 	%f332, [%r75+880];
	fma.rn.f32 	%f333, %f332, %f1, %f320;
	ld.shared.f32 	%f334, [%r75+4976];
	fma.rn.f32 	%f335, %f334, %f1, %f326;
	fma.rn.f32 	%f336, %f332, %f2, %f321;
	st.local.v4.f32 	[%rd40+432], {%f323, %f330, %f333, %f336};
	fma.rn.f32 	%f337, %f334, %f2, %f327;
	st.local.v4.f32 	[%rd40+1456], {%f329, %f331, %f335, %f337};
	mov.b32 	%r95, 1;
	mov.pred 	%p14, 0;
	@%p2 bra 	$L__BB0_4;
	add.s32 	%r94, %r94, 1;
	setp.ne.s32 	%p7, %r94, 4;
	@%p7 bra 	$L__BB0_3;
	mov.b32 	%r93, 1;
	mov.pred 	%p13, 0;
	@%p1 bra 	$L__BB0_2;
	add.s32 	%r92, %r92, 1;
	setp.ne.s32 	%p9, %r92, 32;
	@%p9 bra 	$L__BB0_1;
	ld.param.u64 	%rd49, [my_kernel_kernel0_param_2];
	and.b32  	%r78, %r8, 254;
	shl.b32 	%r79, %r1, 15;
	and.b32  	%r80, %r79, 2147352576;
	shl.b32 	%r81, %r2, 9;
	and.b32  	%r82, %r81, 458752;
	shl.b32 	%r83, %r1, 12;
	and.b32  	%r84, %r83, 12288;
	add.s32 	%r85, %r82, %r80;
	or.b32  	%r86, %r85, %r84;
	or.b32  	%r20, %r86, %r78;
	cvta.to.global.u64 	%rd41, %rd17;
	shl.b32 	%r87, %r8, 2;
	cvt.u64.u32 	%rd42, %r87;
	and.b64  	%rd43, %rd42, 1016;
	add.s64 	%rd44, %rd41, %rd43;
	ld.global.nc.f32 	%f3, [%rd44];
	ld.global.nc.f32 	%f4, [%rd44+4];
	cvta.to.global.u64 	%rd45, %rd49;
	add.s64 	%rd5, %rd45, 8388608;
	cvta.to.global.u64 	%rd46, %rd18;
	add.s64 	%rd6, %rd46, 8388608;
	mov.b32 	%r96, 0;
	mov.pred 	%p15, -1;
$L__BB0_9:
	mov.pred 	%p3, %p15;
	shl.b32 	%r89, %r96, 20;
	add.s32 	%r90, %r20, %r89;
	mul.wide.u32 	%rd47, %r90, 4;
	add.s64 	%rd52, %rd5, %rd47;
	add.s64 	%rd51, %rd6, %rd47;
	mul.wide.u32 	%rd48, %r96, 512;
	add.s64 	%rd50, %rd4, %rd48;
	mov.b32 	%r97, 0;
$L__BB0_10:
	ld.local.v4.f32 	{%f338, %f339, %f340, %f341}, [%rd50+-1024];
	add.f32 	%f342, %f338, %f3;
	ld.global.nc.f32 	%f343, [%rd51+-8388608];
	add.f32 	%f344, %f342, %f343;
	max.f32 	%f345, %f344, 0f00000000;
	st.global.f32 	[%rd52+-8388608], %f345;
	ld.local.v4.f32 	{%f346, %f347, %f348, %f349}, [%rd50];
	add.f32 	%f350, %f346, %f3;
	ld.global.nc.f32 	%f351, [%rd51];
	add.f32 	%f352, %f350, %f351;
	max.f32 	%f353, %f352, 0f00000000;
	st.global.f32 	[%rd52], %f353;
	add.f32 	%f354, %f339, %f4;
	ld.global.nc.f32 	%f355, [%rd51+-8388604];
	add.f32 	%f356, %f354, %f355;
	max.f32 	%f357, %f356, 0f00000000;
	st.global.f32 	[%rd52+-8388604], %f357;
	add.f32 	%f358, %f347, %f4;
	ld.global.nc.f32 	%f359, [%rd51+4];
	add.f32 	%f360, %f358, %f359;
	max.f32 	%f361, %f360, 0f00000000;
	st.global.f32 	[%rd52+4], %f361;
	add.f32 	%f362, %f340, %f3;
	ld.global.nc.f32 	%f363, [%rd51+-8387584];
	add.f32 	%f364, %f362, %f363;
	max.f32 	%f365, %f364, 0f00000000;
	st.global.f32 	[%rd52+-8387584], %f365;
	add.f32 	%f366, %f348, %f3;
	ld.global.nc.f32 	%f367, [%rd51+1024];
	add.f32 	%f368, %f366, %f367;
	max.f32 	%f369, %f368, 0f00000000;
	st.global.f32 	[%rd52+1024], %f369;
	add.f32 	%f370, %f341, %f4;
	ld.global.nc.f32 	%f371, [%rd51+-8387580];
	add.f32 	%f372, %f370, %f371;
	max.f32 	%f373, %f372, 0f00000000;
	st.global.f32 	[%rd52+-8387580], %f373;
	add.f32 	%f374, %f349, %f4;
	ld.global.nc.f32 	%f375, [%rd51+1028];
	add.f32 	%f376, %f374, %f375;
	max.f32 	%f377, %f376, 0f00000000;
	st.global.f32 	[%rd52+1028], %f377;
	ld.local.v4.f32 	{%f378, %f379, %f380, %f381}, [%rd50+-1008];
	add.f32 	%f382, %f378, %f3;
	ld.global.nc.f32 	%f383, [%rd51+-8386560];
	add.f32 	%f384, %f382, %f383;
	max.f32 	%f385, %f384, 0f00000000;
	st.global.f32 	[%rd52+-8386560], %f385;
	ld.local.v4.f32 	{%f386, %f387, %f388, %f389}, [%rd50+16];
	add.f32 	%f390, %f386, %f3;
	ld.global.nc.f32 	%f391, [%rd51+2048];
	add.f32 	%f392, %f390, %f391;
	max.f32 	%f393, %f392, 0f00000000;
	st.global.f32 	[%rd52+2048], %f393;
	add.f32 	%f394, %f379, %f4;
	ld.global.nc.f32 	%f395, [%rd51+-8386556];
	add.f32 	%f396, %f394, %f395;
	max.f32 	%f397, %f396, 0f00000000;
	st.global.f32 	[%rd52+-8386556], %f397;
	add.f32 	%f398, %f387, %f4;
	ld.global.nc.f32 	%f399, [%rd51+2052];
	add.f32 	%f400, %f398, %f399;
	max.f32 	%f401, %f400, 0f00000000;
	st.global.f32 	[%rd52+2052], %f401;
	add.f32 	%f402, %f380, %f3;
	ld.global.nc.f32 	%f403, [%rd51+-8385536];
	add.f32 	%f404, %f402, %f403;
	max.f32 	%f405, %f404, 0f00000000;
	st.global.f32 	[%rd52+-8385536], %f405;
	add.f32 	%f406, %f388, %f3;
	ld.global.nc.f32 	%f407, [%rd51+3072];
	add.f32 	%f408, %f406, %f407;
	max.f32 	%f409, %f408, 0f00000000;
	st.global.f32 	[%rd52+3072], %f409;
	add.f32 	%f410, %f381, %f4;
	ld.global.nc.f32 	%f411, [%rd51+-8385532];
	add.f32 	%f412, %f410, %f411;
	max.f32 	%f413, %f412, 0f00000000;
	st.global.f32 	[%rd52+-8385532], %f413;
	add.f32 	%f414, %f389, %f4;
	ld.global.nc.f32 	%f415, [%rd51+3076];
	add.f32 	%f416, %f414, %f415;
	max.f32 	%f417, %f416, 0f00000000;
	st.global.f32 	[%rd52+3076], %f417;
	ld.local.v4.f32 	{%f418, %f419, %f420, %f421}, [%rd50+-992];
	add.f32 	%f422, %f418, %f3;
	ld.global.nc.f32 	%f423, [%rd51+-8384512];
	add.f32 	%f424, %f422, %f423;
	max.f32 	%f425, %f424, 0f00000000;
	st.global.f32 	[%rd52+-8384512], %f425;
	ld.local.v4.f32 	{%f426, %f427, %f428, %f429}, [%rd50+32];
	add.f32 	%f430, %f426, %f3;
	ld.global.nc.f32 	%f431, [%rd51+4096];
	add.f32 	%f432, %f430, %f431;
	max.f32 	%f433, %f432, 0f00000000;
	st.global.f32 	[%rd52+4096], %f433;
	add.f32 	%f434, %f419, %f4;
	ld.global.nc.f32 	%f435, [%rd51+-8384508];
	add.f32 	%f436, %f434, %f435;
	max.f32 	%f437, %f436, 0f00000000;
	st.global.f32 	[%rd52+-8384508], %f437;
	add.f32 	%f438, %f427, %f4;
	ld.global.nc.f32 	%f439, [%rd51+4100];
	add.f32 	%f440, %f438, %f439;
	max.f32 	%f441, %f440, 0f00000000;
	st.global.f32 	[%rd52+4100], %f441;
	add.f32 	%f442, %f420, %f3;
	ld.global.nc.f32 	%f443, [%rd51+-8383488];
	add.f32 	%f444, %f442, %f443;
	max.f32 	%f445, %f444, 0f00000000;
	st.global.f32 	[%rd52+-8383488], %f445;
	add.f32 	%f446, %f428, %f3;
	ld.global.nc.f32 	%f447, [%rd51+5120];
	add.f32 	%f448, %f446, %f447;
	max.f32 	%f449, %f448, 0f00000000;
	st.global.f32 	[%rd52+5120], %f449;
	add.f32 	%f450, %f421, %f4;
	ld.global.nc.f32 	%f451, [%rd51+-8383484];
	add.f32 	%f452, %f450, %f451;
	max.f32 	%f453, %f452, 0f00000000;
	st.global.f32 	[%rd52+-8383484], %f453;
	add.f32 	%f454, %f429, %f4;
	ld.global.nc.f32 	%f455, [%rd51+5124];
	add.f32 	%f456, %f454, %f455;
	max.f32 	%f457, %f456, 0f00000000;
	st.global.f32 	[%rd52+5124], %f457;
	ld.local.v4.f32 	{%f458, %f459, %f460, %f461}, [%rd50+-976];
	add.f32 	%f462, %f458, %f3;
	ld.global.nc.f32 	%f463, [%rd51+-8382464];
	add.f32 	%f464, %f462, %f463;
	max.f32 	%f465, %f464, 0f00000000;
	st.global.f32 	[%rd52+-8382464], %f465;
	ld.local.v4.f32 	{%f466, %f467, %f468, %f469}, [%rd50+48];
	add.f32 	%f470, %f466, %f3;
	ld.global.nc.f32 	%f471, [%rd51+6144];
	add.f32 	%f472, %f470, %f471;
	max.f32 	%f473, %f472, 0f00000000;
	st.global.f32 	[%rd52+6144], %f473;
	add.f32 	%f474, %f459, %f4;
	ld.global.nc.f32 	%f475, [%rd51+-8382460];
	add.f32 	%f476, %f474, %f475;
	max.f32 	%f477, %f476, 0f00000000;
	st.global.f32 	[%rd52+-8382460], %f477;
	add.f32 	%f478, %f467, %f4;
	ld.global.nc.f32 	%f479, [%rd51+6148];
	add.f32 	%f480, %f478, %f479;
	max.f32 	%f481, %f480, 0f00000000;
	st.global.f32 	[%rd52+6148], %f481;
	add.f32 	%f482, %f460, %f3;
	ld.global.nc.f32 	%f483, [%rd51+-8381440];
	add.f32 	%f484, %f482, %f483;
	max.f32 	%f485, %f484, 0f00000000;
	st.global.f32 	[%rd52+-8381440], %f485;
	add.f32 	%f486, %f468, %f3;
	ld.global.nc.f32 	%f487, [%rd51+7168];
	add.f32 	%f488, %f486, %f487;
	max.f32 	%f489, %f488, 0f00000000;
	st.global.f32 	[%rd52+7168], %f489;
	add.f32 	%f490, %f461, %f4;
	ld.global.nc.f32 	%f491, [%rd51+-8381436];
	add.f32 	%f492, %f490, %f491;
	max.f32 	%f493, %f492, 0f00000000;
	st.global.f32 	[%rd52+-8381436], %f493;
	add.f32 	%f494, %f469, %f4;
	ld.global.nc.f32 	%f495, [%rd51+7172];
	add.f32 	%f496, %f494, %f495;
	max.f32 	%f497, %f496, 0f00000000;
	st.global.f32 	[%rd52+7172], %f497;
	ld.local.v4.f32 	{%f498, %f499, %f500, %f501}, [%rd50+-960];
	add.f32 	%f502, %f498, %f3;
	ld.global.nc.f32 	%f503, [%rd51+-8380416];
	add.f32 	%f504, %f502, %f503;
	max.f32 	%f505, %f504, 0f00000000;
	st.global.f32 	[%rd52+-8380416], %f505;
	ld.local.v4.f32 	{%f506, %f507, %f508, %f509}, [%rd50+64];
	add.f32 	%f510, %f506, %f3;
	ld.global.nc.f32 	%f511, [%rd51+8192];
	add.f32 	%f512, %f510, %f511;
	max.f32 	%f513, %f512, 0f00000000;
	st.global.f32 	[%rd52+8192], %f513;
	add.f32 	%f514, %f499, %f4;
	ld.global.nc.f32 	%f515, [%rd51+-8380412];
	add.f32 	%f516, %f514, %f515;
	max.f32 	%f517, %f516, 0f00000000;
	st.global.f32 	[%rd52+-8380412], %f517;
	add.f32 	%f518, %f507, %f4;
	ld.global.nc.f32 	%f519, [%rd51+8196];
	add.f32 	%f520, %f518, %f519;
	max.f32 	%f521, %f520, 0f00000000;
	st.global.f32 	[%rd52+8196], %f521;
	add.f32 	%f522, %f500, %f3;
	ld.global.nc.f32 	%f523, [%rd51+-8379392];
	add.f32 	%f524, %f522, %f523;
	max.f32 	%f525, %f524, 0f00000000;
	st.global.f32 	[%rd52+-8379392], %f525;
	add.f32 	%f526, %f508, %f3;
	ld.global.nc.f32 	%f527, [%rd51+9216];
	add.f32 	%f528, %f526, %f527;
	max.f32 	%f529, %f528, 0f00000000;
	st.global.f32 	[%rd52+9216], %f529;
	add.f32 	%f530, %f501, %f4;
	ld.global.nc.f32 	%f531, [%rd51+-8379388];
	add.f32 	%f532, %f530, %f531;
	max.f32 	%f533, %f532, 0f00000000;
	st.global.f32 	[%rd52+-8379388], %f533;
	add.f32 	%f534, %f509, %f4;
	ld.global.nc.f32 	%f535, [%rd51+9220];
	add.f32 	%f536, %f534, %f535;
	max.f32 	%f537, %f536, 0f00000000;
	st.global.f32 	[%rd52+9220], %f537;
	ld.local.v4.f32 	{%f538, %f539, %f540, %f541}, [%rd50+-944];
	add.f32 	%f542, %f538, %f3;
	ld.global.nc.f32 	%f543, [%rd51+-8378368];
	add.f32 	%f544, %f542, %f543;
	max.f32 	%f545, %f544, 0f00000000;
	st.global.f32 	[%rd52+-8378368], %f545;
	ld.local.v4.f32 	{%f546, %f547, %f548, %f549}, [%rd50+80];
	add.f32 	%f550, %f546, %f3;
	ld.global.nc.f32 	%f551, [%rd51+10240];
	add.f32 	%f552, %f550, %f551;
	max.f32 	%f553, %f552, 0f00000000;
	st.global.f32 	[%rd52+10240], %f553;
	add.f32 	%f554, %f539, %f4;
	ld.global.nc.f32 	%f555, [%rd51+-8378364];
	add.f32 	%f556, %f554, %f555;
	max.f32 	%f557, %f556, 0f00000000;
	st.global.f32 	[%rd52+-8378364], %f557;
	add.f32 	%f558, %f547, %f4;
	ld.global.nc.f32 	%f559, [%rd51+10244];
	add.f32 	%f560, %f558, %f559;
	max.f32 	%f561, %f560, 0f00000000;
	st.global.f32 	[%rd52+10244], %f561;
	add.f32 	%f562, %f540, %f3;
	ld.global.nc.f32 	%f563, [%rd51+-8377344];
	add.f32 	%f564, %f562, %f563;
	max.f32 	%f565, %f564, 0f00000000;
	st.global.f32 	[%rd52+-8377344], %f565;
	add.f32 	%f566, %f548, %f3;
	ld.global.nc.f32 	%f567, [%rd51+11264];
	add.f32 	%f568, %f566, %f567;
	max.f32 	%f569, %f568, 0f00000000;
	st.global.f32 	[%rd52+11264], %f569;
	add.f32 	%f570, %f541, %f4;
	ld.global.nc.f32 	%f571, [%rd51+-8377340];
	add.f32 	%f572, %f570, %f571;
	max.f32 	%f573, %f572, 0f00000000;
	st.global.f32 	[%rd52+-8377340], %f573;
	add.f32 	%f574, %f549, %f4;
	ld.global.nc.f32 	%f575, [%rd51+11268];
	add.f32 	%f576, %f574, %f575;
	max.f32 	%f577, %f576, 0f00000000;
	st.global.f32 	[%rd52+11268], %f577;
	ld.local.v4.f32 	{%f578, %f579, %f580, %f581}, [%rd50+-928];
	add.f32 	%f582, %f578, %f3;
	ld.global.nc.f32 	%f583, [%rd51+-8376320];
	add.f32 	%f584, %f582, %f583;
	max.f32 	%f585, %f584, 0f00000000;
	st.global.f32 	[%rd52+-8376320], %f585;
	ld.local.v4.f32 	{%f586, %f587, %f588, %f589}, [%rd50+96];
	add.f32 	%f590, %f586, %f3;
	ld.global.nc.f32 	%f591, [%rd51+12288];
	add.f32 	%f592, %f590, %f591;
	max.f32 	%f593, %f592, 0f00000000;
	st.global.f32 	[%rd52+12288], %f593;
	add.f32 	%f594, %f579, %f4;
	ld.global.nc.f32 	%f595, [%rd51+-8376316];
	add.f32 	%f596, %f594, %f595;
	max.f32 	%f597, %f596, 0f00000000;
	st.global.f32 	[%rd52+-8376316], %f597;
	add.f32 	%f598, %f587, %f4;
	ld.global.nc.f32 	%f599, [%rd51+12292];
	add.f32 	%f600, %f598, %f599;
	max.f32 	%f601, %f600, 0f00000000;
	st.global.f32 	[%rd52+12292], %f601;
	add.f32 	%f602, %f580, %f3;
	ld.global.nc.f32 	%f603, [%rd51+-8375296];
	add.f32 	%f604, %f602, %f603;
	max.f32 	%f605, %f604, 0f00000000;
	st.global.f32 	[%rd52+-8375296], %f605;
	add.f32 	%f606, %f588, %f3;
	ld.global.nc.f32 	%f607, [%rd51+13312];
	add.f32 	%f608, %f606, %f607;
	max.f32 	%f609, %f608, 0f00000000;
	st.global.f32 	[%rd52+13312], %f609;
	add.f32 	%f610, %f581, %f4;
	ld.global.nc.f32 	%f611, [%rd51+-8375292];
	add.f32 	%f612, %f610, %f611;
	max.f32 	%f613, %f612, 0f00000000;
	st.global.f32 	[%rd52+-8375292], %f613;
	add.f32 	%f614, %f589, %f4;
	ld.global.nc.f32 	%f615, [%rd51+13316];
	add.f32 	%f616, %f614, %f615;
	max.f32 	%f617, %f616, 0f00000000;
	st.global.f32 	[%rd52+13316], %f617;
	ld.local.v4.f32 	{%f618, %f619, %f620, %f621}, [%rd50+-912];
	add.f32 	%f622, %f618, %f3;
	ld.global.nc.f32 	%f623, [%rd51+-8374272];
	add.f32 	%f624, %f622, %f623;
	max.f32 	%f625, %f624, 0f00000000;
	st.global.f32 	[%rd52+-8374272], %f625;
	ld.local.v4.f32 	{%f626, %f627, %f628, %f629}, [%rd50+112];
	add.f32 	%f630, %f626, %f3;
	ld.global.nc.f32 	%f631, [%rd51+14336];
	add.f32 	%f632, %f630, %f631;
	max.f32 	%f633, %f632, 0f00000000;
	st.global.f32 	[%rd52+14336], %f633;
	add.f32 	%f634, %f619, %f4;
	ld.global.nc.f32 	%f635, [%rd51+-8374268];
	add.f32 	%f636, %f634, %f635;
	max.f32 	%f637, %f636, 0f00000000;
	st.global.f32 	[%rd52+-8374268], %f637;
	add.f32 	%f638, %f627, %f4;
	ld.global.nc.f32 	%f639, [%rd51+14340];
	add.f32 	%f640, %f638, %f639;
	max.f32 	%f641, %f640, 0f00000000;
	st.global.f32 	[%rd52+14340], %f641;
	add.f32 	%f642, %f620, %f3;
	ld.global.nc.f32 	%f643, [%rd51+-8373248];
	add.f32 	%f644, %f642, %f643;
	max.f32 	%f645, %f644, 0f00000000;
	st.global.f32 	[%rd52+-8373248], %f645;
	add.f32 	%f646, %f628, %f3;
	ld.global.nc.f32 	%f647, [%rd51+15360];
	add.f32 	%f648, %f646, %f647;
	max.f32 	%f649, %f648, 0f00000000;
	st.global.f32 	[%rd52+15360], %f649;
	add.f32 	%f650, %f621, %f4;
	ld.global.nc.f32 	%f651, [%rd51+-8373244];
	add.f32 	%f652, %f650, %f651;
	max.f32 	%f653, %f652, 0f00000000;
	st.global.f32 	[%rd52+-8373244], %f653;
	add.f32 	%f654, %f629, %f4;
	ld.global.nc.f32 	%f655, [%rd51+15364];
	add.f32 	%f656, %f654, %f655;
	max.f32 	%f657, %f656, 0f00000000;
	st.global.f32 	[%rd52+15364], %f657;
	add.s32 	%r97, %r97, 1;
	add.s64 	%rd52, %rd52, 65536;
	add.s64 	%rd51, %rd51, 65536;
	add.s64 	%rd50, %rd50, 128;
	setp.ne.s32 	%p11, %r97, 4;
	@%p11 bra 	$L__BB0_10;
	mov.b32 	%r96, 1;
	mov.pred 	%p15, 0;
	@%p3 bra 	$L__BB0_9;
	ret;

}


// ===== COMPILED SASS (sm_100) =====

	.target	sm_100

	.elftype	@"ET_EXEC"


//--------------------- .note.nv.tkinfo           --------------------------
	.section	.note.nv.tkinfo,"",@"SHT_NOTE"
	.sectionflags	@"SHF_NOTE_NV_TKINFO"
	.tkinfo
        /*0018*/ 	.word	0x00000002
        /*0030*/ 	.string	""
        /*0030*/ 	.string	"ptxas"
        /*0030*/ 	.string	"Cuda compilation tools, release 13.0, V13.0.88"
        /*0030*/ 	.string	"Build cuda_13.0.r13.0/compiler.36424714_0"
        /*0030*/ 	.string	"-arch sm_100 -m 64 "



//--------------------- .note.nv.cuinfo           --------------------------
	.section	.note.nv.cuinfo,"",@"SHT_NOTE"
	.sectionflags	@"SHF_NOTE_NV_CUINFO"
        /*0018*/ 	.short	0x0002
        /*001a*/ 	.short	0x0064
        /*001c*/ 	.short	0x0082
	.zero		2


//--------------------- .nv.info                  --------------------------
	.section	.nv.info,"",@"SHT_CUDA_INFO"
	.align	4


	//----- nvinfo : EIATTR_REGCOUNT
	.align		4
        /*0000*/ 	.byte	0x04, 0x2f
        /*0002*/ 	.short	(.L_1 - .L_0)
	.align		4
.L_0:
        /*0004*/ 	.word	index@(my_kernel_kernel0)
        /*0008*/ 	.word	0x00000020


	//----- nvinfo : EIATTR_FRAME_SIZE
	.align		4
.L_1:
        /*000c*/ 	.byte	0x04, 0x11
        /*000e*/ 	.short	(.L_3 - .L_2)
	.align		4
.L_2:
        /*0010*/ 	.word	index@(my_kernel_kernel0)
        /*0014*/ 	.word	0x00000800


	//----- nvinfo : EIATTR_MIN_STACK_SIZE
	.align		4
.L_3:
        /*0018*/ 	.byte	0x04, 0x12
        /*001a*/ 	.short	(.L_5 - .L_4)
	.align		4
.L_4:
        /*001c*/ 	.word	index@(my_kernel_kernel0)
        /*0020*/ 	.word	0x00000800
.L_5:


//--------------------- .nv.compat                --------------------------
	.section	.nv.compat,"",@"SHT_CUDA_COMPAT_INFO"
	.align	4
        /*0000*/ 	.byte	0x02, 0x09, 0x00, 0x00, 0x02, 0x02, 0x01, 0x00, 0x02, 0x05, 0x05, 0x00, 0x03, 0x07, 0x01, 0x01
        /*0010*/ 	.byte	0x02, 0x03, 0x00, 0x00, 0x02, 0x06, 0x01, 0x00, 0x04, 0x0b, 0x08, 0x00, 0x09, 0x00, 0x00, 0x00
        /*0020*/ 	.byte	0x00, 0x00, 0x00, 0x00


//--------------------- .nv.info.my_kernel_kernel0 --------------------------
	.section	.nv.info.my_kernel_kernel0,"",@"SHT_CUDA_INFO"
	.sectionflags	@""
	.align	4


	//----- nvinfo : EIATTR_CUDA_API_VERSION
	.align		4
        /*0000*/ 	.byte	0x04, 0x37
        /*0002*/ 	.short	(.L_7 - .L_6)
.L_6:
        /*0004*/ 	.word	0x00000082


	//----- nvinfo : EIATTR_KPARAM_INFO
	.align		4
.L_7:
        /*0008*/ 	.byte	0x04, 0x17
        /*000a*/ 	.short	(.L_9 - .L_8)
.L_8:
        /*000c*/ 	.word	0x00000000
        /*0010*/ 	.short	0x0004
        /*0012*/ 	.short	0x0020
        /*0014*/ 	.byte	0x00, 0xf5, 0x21, 0x00


	//----- nvinfo : EIATTR_KPARAM_INFO
	.align		4
.L_9:
        /*0018*/ 	.byte	0x04, 0x17
        /*001a*/ 	.short	(.L_11 - .L_10)
.L_10:
        /*001c*/ 	.word	0x00000000
        /*0020*/ 	.short	0x0003
        /*0022*/ 	.short	0x0018
        /*0024*/ 	.byte	0x00, 0xf5, 0x21, 0x00


	//----- nvinfo : EIATTR_KPARAM_INFO
	.align		4
.L_11:
        /*0028*/ 	.byte	0x04, 0x17
        /*002a*/ 	.short	(.L_13 - .L_12)
.L_12:
        /*002c*/ 	.word	0x00000000
        /*0030*/ 	.short	0x0002
        /*0032*/ 	.short	0x0010
        /*0034*/ 	.byte	0x00, 0xf5, 0x21, 0x00


	//----- nvinfo : EIATTR_KPARAM_INFO
	.align		4
.L_13:
        /*0038*/ 	.byte	0x04, 0x17
        /*003a*/ 	.short	(.L_15 - .L_14)
.L_14:
        /*003c*/ 	.word	0x00000000
        /*0040*/ 	.short	0x0001
        /*0042*/ 	.short	0x0008
        /*0044*/ 	.byte	0x00, 0xf5, 0x21, 0x00


	//----- nvinfo : EIATTR_KPARAM_INFO
	.align		4
.L_15:
        /*0048*/ 	.byte	0x04, 0x17
        /*004a*/ 	.short	(.L_17 - .L_16)
.L_16:
        /*004c*/ 	.word	0x00000000
        /*0050*/ 	.short	0x0000
        /*0052*/ 	.short	0x0000
        /*0054*/ 	.byte	0x00, 0xf5, 0x21, 0x00


	//----- nvinfo : EIATTR_SPARSE_MMA_MASK
	.align		4
.L_17:
        /*0058*/ 	.byte	0x03, 0x50
        /*005a*/ 	.short	0x0000


	//----- nvinfo : EIATTR_MAXREG_COUNT
	.align		4
        /*005c*/ 	.byte	0x03, 0x1b
        /*005e*/ 	.short	0x00ff


	//----- nvinfo : EIATTR_NUM_BARRIERS
	.align		4
        /*0060*/ 	.byte	0x02, 0x4c
        /*0062*/ 	.byte	0x01
	.zero		1


	//----- nvinfo : EIATTR_MERCURY_ISA_VERSION
	.align		4
        /*0064*/ 	.byte	0x03, 0x5f
        /*0066*/ 	.short	0x0101


	//----- nvinfo : EIATTR_VRC_CTA_INIT_COUNT
	.align		4
        /*0068*/ 	.byte	0x02, 0x4a
	.zero		1
	.zero		1


	//----- nvinfo : EIATTR_EXIT_INSTR_OFFSETS
	.align		4
        /*006c*/ 	.byte	0x04, 0x1c
        /*006e*/ 	.short	(.L_19 - .L_18)


	//   ....[0]....
.L_18:
        /*0070*/ 	.word	0x00003700


	//----- nvinfo : EIATTR_CBANK_PARAM_SIZE
	.align		4
.L_19:
        /*0074*/ 	.byte	0x03, 0x19
        /*0076*/ 	.short	0x0028


	//----- nvinfo : EIATTR_PARAM_CBANK
	.align		4
        /*0078*/ 	.byte	0x04, 0x0a
        /*007a*/ 	.short	(.L_21 - .L_20)
	.align		4
.L_20:
        /*007c*/ 	.word	index@(.nv.constant0.my_kernel_kernel0)
        /*0080*/ 	.short	0x0380
        /*0082*/ 	.short	0x0028


	//----- nvinfo : EIATTR_SW_WAR
	.align		4
.L_21:
        /*0084*/ 	.byte	0x04, 0x36
        /*0086*/ 	.short	(.L_23 - .L_22)
.L_22:
        /*0088*/ 	.word	0x00000008
.L_23:


//--------------------- .nv.callgraph             --------------------------
	.section	.nv.callgraph,"",@"SHT_CUDA_CALLGRAPH"
	.align	4
	.sectionentsize	8
	.align		4
        /*0000*/ 	.word	0x00000000
	.align		4
        /*0004*/ 	.word	0xffffffff
	.align		4
        /*0008*/ 	.word	0x00000000
	.align		4
        /*000c*/ 	.word	0xfffffffe
	.align		4
        /*0010*/ 	.word	0x00000000
	.align		4
        /*0014*/ 	.word	0xfffffffd
	.align		4
        /*0018*/ 	.word	0x00000000
	.align		4
        /*001c*/ 	.word	0xfffffffc


//--------------------- .text.my_kernel_kernel0   --------------------------
	.section	.text.my_kernel_kernel0,"ax",@progbits
	.align	128
        .global         my_kernel_kernel0
        .type           my_kernel_kernel0,@function
        .size           my_kernel_kernel0,(.L_x_7 - my_kernel_kernel0)
        .other          my_kernel_kernel0,@"STO_CUDA_ENTRY STV_DEFAULT"
my_kernel_kernel0:
.text.my_kernel_kernel0:
[----:B------:R-:W0:Y:S01]  /*0000*/  LDC R1, c[0x0][0x37c] ;  /* 0x0000df00ff017b82 */ /* 0x000e220000000800 */
[----:B------:R-:W1:Y:S01]  /*0010*/  S2R R0, SR_TID.X ;  /* 0x0000000000007919 */ /* 0x000e620000002100 */
[----:B0-----:R-:W-:Y:S01]  /*0020*/  IADD3 R1, PT, PT, R1, -0x800, RZ ;  /* 0xfffff80001017810 */ /* 0x001fe20007ffe0ff */
[----:B------:R-:W-:Y:S01]  /*0030*/  HFMA2 R3, -RZ, RZ, 0, 0 ;  /* 0x00000000ff037431 */ /* 0x000fe200000001ff */
[----:B------:R-:W0:Y:S01]  /*0040*/  LDCU.64 UR12, c[0x0][0x358] ;  /* 0x00006b00ff0c77ac */ /* 0x000e220008000a00 */
[----:B------:R-:W2:Y:S02]  /*0050*/  S2R R2, SR_CTAID.X ;  /* 0x0000000000027919 */ /* 0x000ea40000002500 */
[----:B------:R3:W-:Y:S04]  /*0060*/  STL.128 [R1], RZ ;  /* 0x000000ff01007387 */ /* 0x0007e80000100c00 */
[----:B------:R3:W-:Y:S04]  /*0070*/  STL.128 [R1+0x400], RZ ;  /* 0x000400ff01007387 */ /* 0x0007e80000100c00 */
[----:B------:R3:W-:Y:S04]  /*0080*/  STL.128 [R1+0x10], RZ ;  /* 0x000010ff01007387 */ /* 0x0007e80000100c00 */
[----:B------:R3:W-:Y:S04]  /*0090*/  STL.128 [R1+0x410], RZ ;  /* 0x000410ff01007387 */ /* 0x0007e80000100c00 */
[----:B------:R3:W-:Y:S04]  /*00a0*/  STL.128 [R1+0x20], RZ ;  /* 0x000020ff01007387 */ /* 0x0007e80000100c00 */
[----:B------:R3:W-:Y:S04]  /*00b0*/  STL.128 [R1+0x420], RZ ;  /* 0x000420ff01007387 */ /* 0x0007e80000100c00 */
[----:B------:R3:W-:Y:S01]  /*00c0*/  STL.128 [R1+0x30], RZ ;  /* 0x000030ff01007387 */ /* 0x0007e20000100c00 */
[----:B-1----:R-:W-:-:S03]  /*00d0*/  SHF.L.U32 R7, R0, 0x1, RZ ;  /* 0x0000000100077819 */ /* 0x002fc600000006ff */
[----:B------:R3:W-:Y:S01]  /*00e0*/  STL.128 [R1+0x430], RZ ;  /* 0x000430ff01007387 */ /* 0x0007e20000100c00 */
[----:B------:R-:W-:-:S03]  /*00f0*/  LOP3.LUT R6, R7, 0x700, RZ, 0xc0, !PT ;  /* 0x0000070007067812 */ /* 0x000fc600078ec0ff */
[----:B------:R3:W-:Y:S04]  /*0100*/  STL.128 [R1+0x80], RZ ;  /* 0x000080ff01007387 */ /* 0x0007e80000100c00 */
        /* <DEDUP_REMOVED lines=118> */
[----:B0-2---:R3:W-:Y:S02]  /*0870*/  STL.128 [R1+0x7f0], RZ ;  /* 0x0007f0ff01007387 */ /* 0x0057e40000100c00 */
.L_x_3:
[----:B------:R-:W-:Y:S01]  /*0880*/  SHF.L.U32 R5, R0, 0x7, RZ ;  /* 0x0000000700057819 */ /* 0x000fe200000006ff */
[----:B------:R-:W0:Y:S01]  /*0890*/  LDCU.64 UR4, c[0x0][0x380] ;  /* 0x00007000ff0477ac */ /* 0x000e220008000a00 */
[C---:B------:R-:W-:Y:S02]  /*08a0*/  SHF.L.U32 R4, R2.reuse, 0xe, RZ ;  /* 0x0000000e02047819 */ /* 0x040fe400000006ff */
[----:B----4-:R-:W-:Y:S02]  /*08b0*/  SHF.L.U32 R8, R2, 0xb, RZ ;  /* 0x0000000b02087819 */ /* 0x010fe400000006ff */
[----:B------:R-:W-:Y:S02]  /*08c0*/  LOP3.LUT R11, R5, 0x1e000, RZ, 0xc0, !PT ;  /* 0x0001e000050b7812 */ /* 0x000fe400078ec0ff */
[----:B------:R-:W-:Y:S02]  /*08d0*/  SHF.L.U32 R10, R0, 0x5, RZ ;  /* 0x00000005000a7819 */ /* 0x000fe400000006ff */
[----:B------:R-:W-:-:S02]  /*08e0*/  LOP3.LUT R5, R4, 0x7fff0000, RZ, 0xc0, !PT ;  /* 0x7fff000004057812 */ /* 0x000fc400078ec0ff */
[----:B------:R-:W-:Y:S02]  /*08f0*/  LOP3.LUT R8, R8, 0x1800, RZ, 0xc0, !PT ;  /* 0x0000180008087812 */ /* 0x000fe400078ec0ff */
[--C-:B------:R-:W-:Y:S02]  /*0900*/  LOP3.LUT R4, R11, 0x3, R0.reuse, 0xf8, !PT ;  /* 0x000000030b047812 */ /* 0x100fe400078ef800 */
[----:B------:R-:W-:Y:S02]  /*0910*/  SHF.L.U32 R9, R0, 0xa, RZ ;  /* 0x0000000a00097819 */ /* 0x000fe400000006ff */
[----:B------:R-:W-:Y:S02]  /*0920*/  LOP3.LUT R10, R10, 0x780, RZ, 0xc0, !PT ;  /* 0x000007800a0a7812 */ /* 0x000fe400078ec0ff */
[----:B------:R-:W-:Y:S02]  /*0930*/  LOP3.LUT R13, R5, 0x3, R0, 0xf8, !PT ;  /* 0x00000003050d7812 */ /* 0x000fe400078ef800 */
[----:B------:R-:W-:-:S02]  /*0940*/  IADD3 R15, PT, PT, R8, R4, R5 ;  /* 0x00000004080f7210 */ /* 0x000fc40007ffe005 */
[C---:B------:R-:W-:Y:S02]  /*0950*/  IADD3 R4, PT, PT, R9.reuse, 0xc0000, RZ ;  /* 0x000c000009047810 */ /* 0x040fe40007ffe0ff */
[C---:B------:R-:W-:Y:S02]  /*0960*/  IADD3 R5, PT, PT, R9.reuse, 0x140000, RZ ;  /* 0x0014000009057810 */ /* 0x040fe40007ffe0ff */
[----:B------:R-:W-:Y:S02]  /*0970*/  LOP3.LUT R12, R10, R13, R8, 0xfe, !PT ;  /* 0x0000000d0a0c7212 */ /* 0x000fe400078efe08 */
[----:B------:R-:W-:Y:S02]  /*0980*/  IADD3 R13, PT, PT, R9, 0x1c0000, RZ ;  /* 0x001c0000090d7810 */ /* 0x000fe40007ffe0ff */
[----:B------:R-:W1:Y:S01]  /*0990*/  LDC.64 R8, c[0x0][0x380] ;  /* 0x0000e000ff087b82 */ /* 0x000e620000000a00 */
[----:B------:R-:W-:Y:S02]  /*09a0*/  LOP3.LUT R4, R4, 0x180000, RZ, 0xc0, !PT ;  /* 0x0018000004047812 */ /* 0x000fe400078ec0ff */
[----:B------:R-:W-:-:S02]  /*09b0*/  LOP3.LUT R5, R5, 0x380000, RZ, 0xc0, !PT ;  /* 0x0038000005057812 */ /* 0x000fc400078ec0ff */
[CC--:B------:R-:W-:Y:S02]  /*09c0*/  IADD3 R14, PT, PT, R11.reuse, R12.reuse, R4 ;  /* 0x0000000c0b0e7210 */ /* 0x0c0fe40007ffe004 */
[-C--:B------:R-:W-:Y:S02]  /*09d0*/  IADD3 R18, PT, PT, R11, R12.reuse, R5 ;  /* 0x0000000c0b127210 */ /* 0x080fe40007ffe005 */
[----:B------:R-:W-:Y:S01]  /*09e0*/  LOP3.LUT R16, R13, 0x380000, RZ, 0xc0, !PT ;  /* 0x003800000d107812 */ /* 0x000fe200078ec0ff */
[----:B------:R-:W2:Y:S01]  /*09f0*/  LDC.64 R4, c[0x0][0x388] ;  /* 0x0000e200ff047b82 */ /* 0x000ea20000000a00 */
[----:B------:R-:W-:Y:S02]  /*0a00*/  SHF.L.U32 R13, R3, 0x2, RZ ;  /* 0x00000002030d7819 */ /* 0x000fe400000006ff */
[----:B------:R-:W-:-:S05]  /*0a10*/  IADD3 R16, PT, PT, R11, R12, R16 ;  /* 0x0000000c0b107210 */ /* 0x000fca0007ffe010 */
[----:B------:R-:W-:Y:S01]  /*0a20*/  BAR.SYNC.DEFER_BLOCKING 0x0 ;  /* 0x0000000000007b1d */ /* 0x000fe20000010000 */
[----:B------:R-:W-:Y:S02]  /*0a30*/  IADD3 R18, P2, PT, R18, R13, RZ ;  /* 0x0000000d12127210 */ /* 0x000fe40007f5e0ff */
[----:B------:R-:W-:Y:S02]  /*0a40*/  IADD3 R22, PT, PT, R10, R15, RZ ;  /* 0x0000000f0a167210 */ /* 0x000fe40007ffe0ff */
[-C--:B------:R-:W-:Y:S02]  /*0a50*/  IADD3 R15, P1, PT, R16, R13.reuse, RZ ;  /* 0x0000000d100f7210 */ /* 0x080fe40007f3e0ff */
[----:B------:R-:W-:Y:S02]  /*0a60*/  IADD3.X R19, PT, PT, RZ, RZ, RZ, P2, !PT ;  /* 0x000000ffff137210 */ /* 0x000fe400017fe4ff */
[----:B0-----:R-:W-:Y:S02]  /*0a70*/  LEA R12, P2, R18, UR4, 0x2 ;  /* 0x00000004120c7c11 */ /* 0x001fe4000f8410ff */
[----:B------:R-:W-:-:S02]  /*0a80*/  IADD3 R11, P0, PT, R14, R13, RZ ;  /* 0x0000000d0e0b7210 */ /* 0x000fc40007f1e0ff */
[----:B------:R-:W-:Y:S02]  /*0a90*/  IADD3.X R16, PT, PT, RZ, RZ, RZ, P1, !PT ;  /* 0x000000ffff107210 */ /* 0x000fe40000ffe4ff */
[C---:B------:R-:W-:Y:S02]  /*0aa0*/  LEA R14, P1, R15.reuse, UR4, 0x2 ;  /* 0x000000040f0e7c11 */ /* 0x040fe4000f8210ff */
[----:B------:R-:W-:Y:S02]  /*0ab0*/  IADD3 R17, PT, PT, R22, R13, RZ ;  /* 0x0000000d16117210 */ /* 0x000fe40007ffe0ff */
[----:B------:R-:W-:Y:S02]  /*0ac0*/  LEA.HI.X R13, R18, UR5, R19, 0x2, P2 ;  /* 0x00000005120d7c11 */ /* 0x000fe400090f1413 */
[----:B------:R-:W-:Y:S02]  /*0ad0*/  SHF.L.U32 R18, R0, 0x2, RZ ;  /* 0x0000000200127819 */ /* 0x000fe400000006ff */
[----:B------:R-:W-:Y:S01]  /*0ae0*/  LEA.HI.X R15, R15, UR5, R16, 0x2, P1 ;  /* 0x000000050f0f7c11 */ /* 0x000fe200088f1410 */
[----:B-1----:R-:W-:Y:S01]  /*0af0*/  IMAD.WIDE.U32 R16, R17, 0x4, R8 ;  /* 0x0000000411107825 */ /* 0x002fe200078e0008 */
[----:B------:R-:W-:Y:S01]  /*0b00*/  IADD3.X R20, PT, PT, RZ, RZ, RZ, P0, !PT ;  /* 0x000000ffff147210 */ /* 0x000fe200007fe4ff */
[----:B------:R-:W4:Y:S01]  /*0b10*/  LDG.E.CONSTANT R13, desc[UR12][R12.64+0x20000] ;  /* 0x0200000c0c0d7981 */ /* 0x000f22000c1e9900 */
[----:B------:R-:W-:-:S02]  /*0b20*/  LEA R10, P0, R11, UR4, 0x2 ;  /* 0x000000040b0a7c11 */ /* 0x000fc4000f8010ff */
[----:B------:R-:W-:Y:S01]  /*0b30*/  LEA R9, R3, R18, 0xa ;  /* 0x0000001203097211 */ /* 0x000fe200078e50ff */
[----:B------:R-:W5:Y:S01]  /*0b40*/  LDG.E.CONSTANT R15, desc[UR12][R14.64+0x20000] ;  /* 0x0200000c0e0f7981 */ /* 0x000f62000c1e9900 */
[----:B------:R-:W-:-:S03]  /*0b50*/  LEA.HI.X R11, R11, UR5, R20, 0x2, P0 ;  /* 0x000000050b0b7c11 */ /* 0x000fc600080f1414 */
[----:B--2---:R-:W-:Y:S01]  /*0b60*/  IMAD.WIDE.U32 R4, R9, 0x4, R4 ;  /* 0x0000000409047825 */ /* 0x004fe200078e0004 */
[----:B------:R-:W2:Y:S04]  /*0b70*/  LDG.E.CONSTANT R21, desc[UR12][R16.64] ;  /* 0x0000000c10157981 */ /* 0x000ea8000c1e9900 */
[----:B------:R-:W3:Y:S04]  /*0b80*/  LDG.E.CONSTANT R19, desc[UR12][R10.64+0x20000] ;  /* 0x0200000c0a137981 */ /* 0x000ee8000c1e9900 */
[----:B------:R-:W3:Y:S04]  /*0b90*/  LDG.E.CONSTANT R23, desc[UR12][R16.64+0x20000] ;  /* 0x0200000c10177981 */ /* 0x000ee8000c1e9900 */
[----:B------:R-:W3:Y:S04]  /*0ba0*/  LDG.E.CONSTANT R25, desc[UR12][R16.64+0x200000] ;  /* 0x2000000c10197981 */ /* 0x000ee8000c1e9900 */
[----:B------:R-:W3:Y:S04]  /*0bb0*/  LDG.E.CONSTANT R27, desc[UR12][R16.64+0x400000] ;  /* 0x4000000c101b7981 */ /* 0x000ee8000c1e9900 */
[----:B------:R-:W3:Y:S04]  /*0bc0*/  LDG.E.CONSTANT R29, desc[UR12][R16.64+0x600000] ;  /* 0x6000000c101d7981 */ /* 0x000ee8000c1e9900 */
[----:B------:R0:W3:Y:S01]  /*0bd0*/  LDG.E.128.CONSTANT R8, desc[UR12][R4.64] ;  /* 0x0000000c04087981 */ /* 0x0000e2000c1e9d00 */
[----:B------:R-:W1:Y:S01]  /*0be0*/  S2UR UR5, SR_CgaCtaId ;  /* 0x00000000000579c3 */ /* 0x000e620000008800 */
[----:B------:R-:W-:-:S02]  /*0bf0*/  UMOV UR4, 0x400 ;  /* 0x0000040000047882 */ /* 0x000fc40000000000 */
[----:B-1----:R-:W-:Y:S02]  /*0c00*/  ULEA UR6, UR5, UR4, 0x18 ;  /* 0x0000000405067291 */ /* 0x002fe4000f8ec0ff */
[----:B------:R-:W-:-:S04]  /*0c10*/  UIADD3 UR4, UPT, UPT, UR4, 0x2000, URZ ;  /* 0x0000200004047890 */ /* 0x000fc8000fffe0ff */
[----:B------:R-:W-:-:S06]  /*0c20*/  ULEA UR4, UR5, UR4, 0x18 ;  /* 0x0000000405047291 */ /* 0x000fcc000f8ec0ff */
[----:B0-----:R-:W-:Y:S02]  /*0c30*/  LEA R4, R0, UR4, 0x4 ;  /* 0x0000000400047c11 */ /* 0x001fe4000f8e20ff */
[----:B------:R-:W-:Y:S02]  /*0c40*/  IADD3 R3, PT, PT, R3, 0x1, RZ ;  /* 0x0000000103037810 */ /* 0x000fe40007ffe0ff */
[----:B------:R-:W-:Y:S02]  /*0c50*/  MOV R24, RZ ;  /* 0x000000ff00187202 */ /* 0x000fe40000000f00 */
[----:B------:R-:W-:Y:S01]  /*0c60*/  ISETP.NE.AND P0, PT, R3, 0x20, PT ;  /* 0x000000200300780c */ /* 0x000fe20003f05270 */
[----:B------:R-:W-:Y:S01]  /*0c70*/  UPLOP3.LUT UP0, UPT, UPT, UPT, UPT, 0x80, 0x8 ;  /* 0x000000000008789c */ /* 0x000fe20003f0f070 */
[----:B----4-:R0:W-:Y:S04]  /*0c80*/  STS [R18+UR6+0x1400], R13 ;  /* 0x0014000d12007988 */ /* 0x0101e80008000806 */
[----:B-----5:R0:W-:Y:S04]  /*0c90*/  STS [R18+UR6+0x1c00], R15 ;  /* 0x001c000f12007988 */ /* 0x0201e80008000806 */
[----:B--2---:R0:W-:Y:S04]  /*0ca0*/  STS [R18+UR6], R21 ;  /* 0x0000001512007988 */ /* 0x0041e80008000806 */
[----:B---3--:R0:W-:Y:S04]  /*0cb0*/  STS [R18+UR6+0xc00], R19 ;  /* 0x000c001312007988 */ /* 0x0081e80008000806 */
[----:B------:R0:W-:Y:S04]  /*0cc0*/  STS [R18+UR6+0x400], R23 ;  /* 0x0004001712007988 */ /* 0x0001e80008000806 */
[----:B------:R0:W-:Y:S04]  /*0cd0*/  STS [R18+UR6+0x800], R25 ;  /* 0x0008001912007988 */ /* 0x0001e80008000806 */
[----:B------:R0:W-:Y:S04]  /*0ce0*/  STS [R18+UR6+0x1000], R27 ;  /* 0x0010001b12007988 */ /* 0x0001e80008000806 */
[----:B------:R0:W-:Y:S04]  /*0cf0*/  STS [R18+UR6+0x1800], R29 ;  /* 0x0018001d12007988 */ /* 0x0001e80008000806 */
[----:B------:R0:W-:Y:S01]  /*0d00*/  STS.128 [R4], R8 ;  /* 0x0000000804007388 */ /* 0x0001e20000000c00 */
[----:B------:R-:W-:Y:S06]  /*0d10*/  BAR.SYNC.DEFER_BLOCKING 0x0 ;  /* 0x0000000000007b1d */ /* 0x000fec0000010000 */
.L_x_2:
[----:B0-----:R-:W-:Y:S01]  /*0d20*/  HFMA2 R23, -RZ, RZ, 0, 0 ;  /* 0x00000000ff177431 */ /* 0x001fe200000001ff */
[----:B------:R-:W-:Y:S01]  /*0d30*/  LEA R21, R24, R6, 0x5 ;  /* 0x0000000618157211 */ /* 0x000fe200078e28ff */
[----:B----4-:R-:W-:-:S11]  /*0d40*/  UPLOP3.LUT UP1, UPT, UPT, UPT, UP0, 0x80, 0x8 ;  /* 0x000000000008789c */ /* 0x010fd60003f2f000 */
.L_x_1:
[----:B------:R-:W0:Y:S01]  /*0d50*/  S2UR UR6, SR_CgaCtaId ;  /* 0x00000000000679c3 */ /* 0x000e220000008800 */
[----:B------:R-:W-:Y:S01]  /*0d60*/  UMOV UR4, 0x400 ;  /* 0x0000040000047882 */ /* 0x000fe20000000000 */
[----:B------:R-:W-:Y:S01]  /*0d70*/  LOP3.LUT R4, R7, 0xfe, RZ, 0xc0, !PT ;  /* 0x000000fe07047812 */ /* 0x000fe200078ec0ff */
[----:B------:R-:W-:Y:S01]  /*0d80*/  UIADD3 UR5, UPT, UPT, UR4, 0x2000, URZ ;  /* 0x0000200004057890 */ /* 0x000fe2000fffe0ff */
[----:B------:R-:W-:Y:S01]  /*0d90*/  IADD3 R20, PT, PT, R21, R23, RZ ;  /* 0x0000001715147210 */ /* 0x000fe20007ffe0ff */
[----:B------:R-:W-:Y:S01]  /*0da0*/  UPLOP3.LUT UP0, UPT, UPT, UPT, UPT, 0x80, 0x8 ;  /* 0x000000000008789c */ /* 0x000fe20003f0f070 */
[C---:B------:R-:W-:Y:S02]  /*0db0*/  LEA R4, R23.reuse, R4, 0x8 ;  /* 0x0000000417047211 */ /* 0x040fe400078e40ff */
[----:B------:R-:W-:Y:S02]  /*0dc0*/  IADD3 R23, PT, PT, R23, 0x1, RZ ;  /* 0x0000000117177810 */ /* 0x000fe40007ffe0ff */
[----:B------:R-:W-:-:S02]  /*0dd0*/  MOV R13, RZ ;  /* 0x000000ff000d7202 */ /* 0x000fc40000000f00 */
[----:B------:R-:W-:Y:S01]  /*0de0*/  ISETP.NE.AND P1, PT, R23, 0x4, PT ;  /* 0x000000041700780c */ /* 0x000fe20003f25270 */
[----:B0-----:R-:W-:Y:S02]  /*0df0*/  ULEA UR5, UR6, UR5, 0x18 ;  /* 0x0000000506057291 */ /* 0x001fe4000f8ec0ff */
[----:B------:R-:W-:-:S04]  /*0e00*/  ULEA UR4, UR6, UR4, 0x18 ;  /* 0x0000000406047291 */ /* 0x000fc8000f8ec0ff */
[----:B------:R-:W-:-:S06]  /*0e10*/  LEA R4, R4, UR5, 0x2 ;  /* 0x0000000504047c11 */ /* 0x000fcc000f8e10ff */
[----:B----4-:R-:W0:Y:S02]  /*0e20*/  LDS.64 R4, [R4] ;  /* 0x0000000004047984 */ /* 0x010e240000000a00 */
.L_x_0:
[----:B----4-:R-:W-:-:S04]  /*0e30*/  LEA R22, R13, R24, 0x3 ;  /* 0x000000180d167211 */ /* 0x010fc800078e18ff */
[----:B------:R-:W-:-:S04]  /*0e40*/  SHF.L.U32 R22, R22, 0x4, RZ ;  /* 0x0000000416167819 */ /* 0x000fc800000006ff */
[----:B------:R-:W-:-:S05]  /*0e50*/  LEA R22, R22, R1, 0x2 ;  /* 0x0000000116167211 */ /* 0x000fca00078e10ff */
[----:B------:R-:W0:Y:S04]  /*0e60*/  LDL.128 R8, [R22] ;  /* 0x0000000016087983 */ /* 0x000e280000100c00 */
[----:B------:R-:W2:Y:S01]  /*0e70*/  LDL.128 R16, [R22+0x400] ;  /* 0x0004000016107983 */ /* 0x000ea20000100c00 */
[----:B------:R-:W-:-:S04]  /*0e80*/  LEA R25, R13, R20, 0x9 ;  /* 0x000000140d197211 */ /* 0x000fc800078e48ff */
[----:B------:R-:W-:-:S05]  /*0e90*/  LEA R25, R25, UR4, 0x2 ;  /* 0x0000000419197c11 */ /* 0x000fca000f8e10ff */
[----:B------:R-:W0:Y:S04]  /*0ea0*/  LDS R12, [R25] ;  /* 0x00000000190c7984 */ /* 0x000e280000000800 */
[----:B------:R-:W1:Y:S04]  /*0eb0*/  LDS R15, [R25+0x10] ;  /* 0x00001000190f7984 */ /* 0x000e680000000800 */
[----:B------:R-:W2:Y:S04]  /*0ec0*/  LDS R13, [R25+0x1000] ;  /* 0x00100000190d7984 */ /* 0x000ea80000000800 */
[----:B------:R-:W3:Y:S04]  /*0ed0*/  LDS R26, [R25+0x1010] ;  /* 0x00101000191a7984 */ /* 0x000ee80000000800 */
[----:B------:R-:W-:Y:S04]  /*0ee0*/  LDS R27, [R25+0x30] ;  /* 0x00003000191b7984 */ /* 0x000fe80000000800 */
[----:B------:R-:W-:Y:S04]  /*0ef0*/  LDS R29, [R25+0x1030] ;  /* 0x00103000191d7984 */ /* 0x000fe80000000800 */
[----:B------:R-:W-:Y:S01]  /*0f00*/  LDS R28, [R25+0x370] ;  /* 0x00037000191c7984 */ /* 0x000fe20000000800 */
[CC--:B0-----:R-:W-:Y:S01]  /*0f10*/  FFMA R8, R4.reuse, R12.reuse, R8 ;  /* 0x0000000c04087223 */ /* 0x0c1fe20000000008 */
[C---:B------:R-:W-:Y:S01]  /*0f20*/  FFMA R9, R5.reuse, R12, R9 ;  /* 0x0000000c05097223 */ /* 0x040fe20000000009 */
[CC--:B-1----:R-:W-:Y:S01]  /*0f30*/  FFMA R10, R4.reuse, R15.reuse, R10 ;  /* 0x0000000f040a7223 */ /* 0x0c2fe2000000000a */
[C---:B------:R-:W-:Y:S01]  /*0f40*/  FFMA R11, R5.reuse, R15, R11 ;  /* 0x0000000f050b7223 */ /* 0x040fe2000000000b */
[-C--:B--2---:R-:W-:Y:S01]  /*0f50*/  FFMA R16, R4, R13.reuse, R16 ;  /* 0x0000000d04107223 */ /* 0x084fe20000000010 */
[----:B------:R-:W-:-:S02]  /*0f60*/  FFMA R17, R5, R13, R17 ;  /* 0x0000000d05117223 */ /* 0x000fc40000000011 */
[----:B------:R-:W2:Y:S01]  /*0f70*/  LDL.128 R12, [R22+0x10] ;  /* 0x00001000160c7983 */ /* 0x000ea20000100c00 */
[CC--:B---3--:R-:W-:Y:S01]  /*0f80*/  FFMA R18, R4.reuse, R26.reuse, R18 ;  /* 0x0000001a04127223 */ /* 0x0c8fe20000000012 */
[C---:B------:R-:W-:Y:S02]  /*0f90*/  FFMA R19, R5.reuse, R26, R19 ;  /* 0x0000001a05137223 */ /* 0x040fe40000000013 */
[----:B------:R0:W-:Y:S04]  /*0fa0*/  STL.128 [R22], R8 ;  /* 0x0000000816007387 */ /* 0x0001e80000100c00 */
[----:B------:R1:W-:Y:S04]  /*0fb0*/  STL.128 [R22+0x400], R16 ;  /* 0x0004001016007387 */ /* 0x0003e80000100c00 */
[----:B------:R-:W2:Y:S04]  /*0fc0*/  LDS R26, [R25+0x20] ;  /* 0x00002000191a7984 */ /* 0x000ea80000000800 */
[----:B0-----:R-:W3:Y:S04]  /*0fd0*/  LDL.128 R8, [R22+0x20] ;  /* 0x0000200016087983 */ /* 0x001ee80000100c00 */
[----:B-1----:R-:W4:Y:S01]  /*0fe0*/  LDL.128 R16, [R22+0x410] ;  /* 0x0004100016107983 */ /* 0x002f220000100c00 */
[CC--:B--2---:R-:W-:Y:S01]  /*0ff0*/  FFMA R12, R4.reuse, R26.reuse, R12 ;  /* 0x0000001a040c7223 */ /* 0x0c4fe2000000000c */
[C---:B------:R-:W-:Y:S01]  /*1000*/  FFMA R13, R5.reuse, R26, R13 ;  /* 0x0000001a050d7223 */ /* 0x040fe2000000000d */
[CC--:B------:R-:W-:Y:S01]  /*1010*/  FFMA R14, R4.reuse, R27.reuse, R14 ;  /* 0x0000001b040e7223 */ /* 0x0c0fe2000000000e */
[C---:B------:R-:W-:Y:S01]  /*1020*/  FFMA R15, R5.reuse, R27, R15 ;  /* 0x0000001b050f7223 */ /* 0x040fe2000000000f */
[----:B------:R-:W0:Y:S04]  /*1030*/  LDS R26, [R25+0x1020] ;  /* 0x00102000191a7984 */ /* 0x000e280000000800 */
[----:B------:R1:W-:Y:S04]  /*1040*/  STL.128 [R22+0x10], R12 ;  /* 0x0000100c16007387 */ /* 0x0003e80000100c00 */
[----:B------:R-:W3:Y:S04]  /*1050*/  LDS R27, [R25+0x40] ;  /* 0x00004000191b7984 */ /* 0x000ee80000000800 */
[----:B-1----:R-:W2:Y:S01]  /*1060*/  LDL.128 R12, [R22+0x420] ;  /* 0x00042000160c7983 */ /* 0x002ea20000100c00 */
[-C--:B----4-:R-:W-:Y:S01]  /*1070*/  FFMA R18, R4, R29.reuse, R18 ;  /* 0x0000001d04127223 */ /* 0x090fe20000000012 */
[----:B------:R-:W-:-:S02]  /*1080*/  FFMA R19, R5, R29, R19 ;  /* 0x0000001d05137223 */ /* 0x000fc40000000013 */
[----:B------:R-:W-:Y:S01]  /*1090*/  LDS R29, [R25+0x70] ;  /* 0x00007000191d7984 */ /* 0x000fe20000000800 */
[CC--:B0-----:R-:W-:Y:S01]  /*10a0*/  FFMA R16, R4.reuse, R26.reuse, R16 ;  /* 0x0000001a04107223 */ /* 0x0c1fe20000000010 */
[C---:B------:R-:W-:Y:S02]  /*10b0*/  FFMA R17, R5.reuse, R26, R17 ;  /* 0x0000001a05117223 */ /* 0x040fe40000000011 */
[----:B------:R-:W0:Y:S04]  /*10c0*/  LDS R26, [R25+0x50] ;  /* 0x00005000191a7984 */ /* 0x000e280000000800 */
[----:B------:R1:W-:Y:S04]  /*10d0*/  STL.128 [R22+0x410], R16 ;  /* 0x0004101016007387 */ /* 0x0003e80000100c00 */
[----:B-1----:R-:W4:Y:S01]  /*10e0*/  LDL.128 R16, [R22+0x30] ;  /* 0x0000300016107983 */ /* 0x002f220000100c00 */
[-C--:B---3--:R-:W-:Y:S01]  /*10f0*/  FFMA R8, R4, R27.reuse, R8 ;  /* 0x0000001b04087223 */ /* 0x088fe20000000008 */
[----:B------:R-:W-:-:S02]  /*1100*/  FFMA R9, R5, R27, R9 ;  /* 0x0000001b05097223 */ /* 0x000fc40000000009 */
[----:B------:R-:W-:Y:S01]  /*1110*/  LDS R27, [R25+0x1050] ;  /* 0x00105000191b7984 */ /* 0x000fe20000000800 */
[CC--:B0-----:R-:W-:Y:S01]  /*1120*/  FFMA R10, R4.reuse, R26.reuse, R10 ;  /* 0x0000001a040a7223 */ /* 0x0c1fe2000000000a */
[C---:B------:R-:W-:Y:S02]  /*1130*/  FFMA R11, R5.reuse, R26, R11 ;  /* 0x0000001a050b7223 */ /* 0x040fe4000000000b */
[----:B------:R-:W2:Y:S04]  /*1140*/  LDS R26, [R25+0x1040] ;  /* 0x00104000191a7984 */ /* 0x000ea80000000800 */
[----:B------:R0:W-:Y:S04]  /*1150*/  STL.128 [R22+0x20], R8 ;  /* 0x0000200816007387 */ /* 0x0001e80000100c00 */
[----:B0-----:R-:W3:Y:S01]  /*1160*/  LDL.128 R8, [R22+0x430] ;  /* 0x0004300016087983 */ /* 0x001ee20000100c00 */
        /* <DEDUP_REMOVED lines=8> */
[CC--:B----4-:R-:W-:Y:S01]  /*11f0*/  FFMA R18, R4.reuse, R29.reuse, R18 ;  /* 0x0000001d04127223 */ /* 0x0d0fe20000000012 */
[CC--:B0-----:R-:W-:Y:S01]  /*1200*/  FFMA R16, R4.reuse, R26.reuse, R16 ;  /* 0x0000001a04107223 */ /* 0x0c1fe20000000010 */
[C---:B------:R-:W-:Y:S01]  /*1210*/  FFMA R17, R5.reuse, R26, R17 ;  /* 0x0000001a05117223 */ /* 0x040fe20000000011 */
[C---:B------:R-:W-:Y:S01]  /*1220*/  FFMA R19, R5.reuse, R29, R19 ;  /* 0x0000001d05137223 */ /* 0x040fe20000000013 */
[----:B------:R-:W0:Y:S04]  /*1230*/  LDS R26, [R25+0x1070] ;  /* 0x00107000191a7984 */ /* 0x000e280000000800 */
[----:B------:R1:W-:Y:S04]  /*1240*/  STL.128 [R22+0x30], R16 ;  /* 0x0000301016007387 */ /* 0x0003e80000100c00 */
[----:B------:R-:W-:Y:S04]  /*1250*/  LDS R29, [R25+0x1110] ;  /* 0x00111000191d7984 */ /* 0x000fe80000000800 */
[----:B-1----:R-:W4:Y:S01]  /*1260*/  LDL.128 R16, [R22+0x480] ;  /* 0x0004800016107983 */ /* 0x002f220000100c00 */
[CC--:B---3--:R-:W-:Y:S01]  /*1270*/  FFMA R8, R4.reuse, R27.reuse, R8 ;  /* 0x0000001b04087223 */ /* 0x0c8fe20000000008 */
[C---:B------:R-:W-:Y:S01]  /*1280*/  FFMA R9, R5.reuse, R27, R9 ;  /* 0x0000001b05097223 */ /* 0x040fe20000000009 */
[CC--:B0-----:R-:W-:Y:S01]  /*1290*/  FFMA R10, R4.reuse, R26.reuse, R10 ;  /* 0x0000001a040a7223 */ /* 0x0c1fe2000000000a */
[C---:B------:R-:W-:Y:S01]  /*12a0*/  FFMA R11, R5.reuse, R26, R11 ;  /* 0x0000001a050b7223 */ /* 0x040fe2000000000b */
[----:B------:R-:W-:Y:S04]  /*12b0*/  LDS R27, [R25+0x110] ;  /* 0x00011000191b7984 */ /* 0x000fe80000000800 */
[----:B------:R0:W-:Y:S04]  /*12c0*/  STL.128 [R22+0x430], R8 ;  /* 0x0004300816007387 */ /* 0x0001e80000100c00 */
[----:B------:R-:W2:Y:S04]  /*12d0*/  LDS R26, [R25+0x100] ;  /* 0x00010000191a7984 */ /* 0x000ea80000000800 */
        /* <DEDUP_REMOVED lines=145> */
[-C--:B--2---:R-:W-:Y:S01]  /*1bf0*/  FFMA R12, R4, R26.reuse, R12 ;  /* 0x0000001a040c7223 */ /* 0x084fe2000000000c */
[----:B------:R-:W-:-:S02]  /*1c00*/  FFMA R13, R5, R26, R13 ;  /* 0x0000001a050d7223 */ /* 0x000fc4000000000d */
[----:B------:R-:W4:Y:S01]  /*1c10*/  LDS R26, [R25+0x1320] ;  /* 0x00132000191a7984 */ /* 0x000f220000000800 */
[CC--:B------:R-:W-:Y:S01]  /*1c20*/  FFMA R14, R4.reuse, R27.reuse, R14 ;  /* 0x0000001b040e7223 */ /* 0x0c0fe2000000000e */
[C---:B------:R-:W-:Y:S02]  /*1c30*/  FFMA R15, R5.reuse, R27, R15 ;  /* 0x0000001b050f7223 */ /* 0x040fe4000000000f */
[----:B------:R-:W3:Y:S04]  /*1c40*/  LDS R27, [R25+0x340] ;  /* 0x00034000191b7984 */ /* 0x000ee80000000800 */
[----:B------:R0:W-:Y:S04]  /*1c50*/  STL.128 [R22+0x190], R12 ;  /* 0x0001900c16007387 */ /* 0x0001e80000100c00 */
[----:B0-----:R-:W2:Y:S01]  /*1c60*/  LDL.128 R12, [R22+0x5a0] ;  /* 0x0005a000160c7983 */ /* 0x001ea20000100c00 */
[-C--:B----4-:R-:W-:Y:S01]  /*1c70*/  FFMA R16, R4, R26.reuse, R16 ;  /* 0x0000001a04107223 */ /* 0x090fe20000000010 */
[----:B------:R-:W-:-:S02]  /*1c80*/  FFMA R17, R5, R26, R17 ;  /* 0x0000001a05117223 */ /* 0x000fc40000000011 */
[----:B------:R-:W0:Y:S01]  /*1c90*/  LDS R26, [R25+0x350] ;  /* 0x00035000191a7984 */ /* 0x000e220000000800 */
[CC--:B------:R-:W-:Y:S01]  /*1ca0*/  FFMA R18, R4.reuse, R29.reuse, R18 ;  /* 0x0000001d04127223 */ /* 0x0c0fe20000000012 */
[C---:B------:R-:W-:Y:S02]  /*1cb0*/  FFMA R19, R5.reuse, R29, R19 ;  /* 0x0000001d05137223 */ /* 0x040fe40000000013 */
[----:B------:R-:W-:Y:S04]  /*1cc0*/  LDS R29, [R25+0x1360] ;  /* 0x00136000191d7984 */ /* 0x000fe80000000800 */
[----:B------:R1:W-:Y:S04]  /*1cd0*/  STL.128 [R22+0x590], R16 ;  /* 0x0005901016007387 */ /* 0x0003e80000100c00 */
[----:B-1----:R-:W4:Y:S01]  /*1ce0*/  LDL.128 R16, [R22+0x1b0] ;  /* 0x0001b00016107983 */ /* 0x002f220000100c00 */
[CC--:B---3--:R-:W-:Y:S01]  /*1cf0*/  FFMA R8, R4.reuse, R27.reuse, R8 ;  /* 0x0000001b04087223 */ /* 0x0c8fe20000000008 */
[C---:B------:R-:W-:Y:S01]  /*1d00*/  FFMA R9, R5.reuse, R27, R9 ;  /* 0x0000001b05097223 */ /* 0x040fe20000000009 */
[-C--:B0-----:R-:W-:Y:S01]  /*1d10*/  FFMA R10, R4, R26.reuse, R10 ;  /* 0x0000001a040a7223 */ /* 0x081fe2000000000a */
[----:B------:R-:W-:Y:S01]  /*1d20*/  FFMA R11, R5, R26, R11 ;  /* 0x0000001a050b7223 */ /* 0x000fe2000000000b */
[----:B------:R-:W-:Y:S04]  /*1d30*/  LDS R27, [R25+0x1350] ;  /* 0x00135000191b7984 */ /* 0x000fe80000000800 */
[----:B------:R0:W-:Y:S04]  /*1d40*/  STL.128 [R22+0x1a0], R8 ;  /* 0x0001a00816007387 */ /* 0x0001e80000100c00 */
[----:B------:R-:W2:Y:S04]  /*1d50*/  LDS R26, [R25+0x1340] ;  /* 0x00134000191a7984 */ /* 0x000ea80000000800 */
[----:B0-----:R-:W3:Y:S01]  /*1d60*/  LDL.128 R8, [R22+0x5b0] ;  /* 0x0005b00016087983 */ /* 0x001ee20000100c00 */
[----:B------:R-:W-:-:S02]  /*1d70*/  UPLOP3.LUT UP2, UPT, UPT, UPT, UP0, 0x80, 0x8 ;  /* 0x000000000008789c */ /* 0x000fc40003f4f000 */
[----:B------:R-:W-:Y:S01]  /*1d80*/  UPLOP3.LUT UP0, UPT, UPT, UPT, UPT, 0x40, 0x4 ;  /* 0x000000000004789c */ /* 0x000fe20003f0e870 */
[CC--:B--2---:R-:W-:Y:S01]  /*1d90*/  FFMA R12, R4.reuse, R26.reuse, R12 ;  /* 0x0000001a040c7223 */ /* 0x0c4fe2000000000c */
[C---:B------:R-:W-:Y:S01]  /*1da0*/  FFMA R13, R5.reuse, R26, R13 ;  /* 0x0000001a050d7223 */ /* 0x040fe2000000000d */
[CC--:B------:R-:W-:Y:S01]  /*1db0*/  FFMA R14, R4.reuse, R27.reuse, R14 ;  /* 0x0000001b040e7223 */ /* 0x0c0fe2000000000e */
[C---:B------:R-:W-:Y:S01]  /*1dc0*/  FFMA R15, R5.reuse, R27, R15 ;  /* 0x0000001b050f7223 */ /* 0x040fe2000000000f */
[----:B------:R-:W0:Y:S04]  /*1dd0*/  LDS R26, [R25+0x360] ;  /* 0x00036000191a7984 */ /* 0x000e280000000800 */
[----:B------:R-:W1:Y:S04]  /*1de0*/  LDS R27, [R25+0x1370] ;  /* 0x00137000191b7984 */ /* 0x000e680000000800 */
[----:B------:R2:W-:Y:S01]  /*1df0*/  STL.128 [R22+0x5a0], R12 ;  /* 0x0005a00c16007387 */ /* 0x0005e20000100c00 */
[C---:B----4-:R-:W-:Y:S01]  /*1e00*/  FFMA R18, R4.reuse, R28, R18 ;  /* 0x0000001c04127223 */ /* 0x050fe20000000012 */
[-C--:B0-----:R-:W-:Y:S01]  /*1e10*/  FFMA R16, R4, R26.reuse, R16 ;  /* 0x0000001a04107223 */ /* 0x081fe20000000010 */
[C---:B------:R-:W-:Y:S01]  /*1e20*/  FFMA R17, R5.reuse, R26, R17 ;  /* 0x0000001a05117223 */ /* 0x040fe20000000011 */
[----:B------:R-:W-:-:S05]  /*1e30*/  FFMA R19, R5, R28, R19 ;  /* 0x0000001c05137223 */ /* 0x000fca0000000013 */
[----:B------:R4:W-:Y:S01]  /*1e40*/  STL.128 [R22+0x1b0], R16 ;  /* 0x0001b01016007387 */ /* 0x0009e20000100c00 */
[----:B--2---:R-:W-:Y:S02]  /*1e50*/  HFMA2 R13, -RZ, RZ, 0, 5.9604644775390625e-08 ;  /* 0x00000001ff0d7431 */ /* 0x004fe400000001ff */
[CC--:B---3--:R-:W-:Y:S01]  /*1e60*/  FFMA R8, R4.reuse, R29.reuse, R8 ;  /* 0x0000001d04087223 */ /* 0x0c8fe20000000008 */
[C---:B------:R-:W-:Y:S01]  /*1e70*/  FFMA R9, R5.reuse, R29, R9 ;  /* 0x0000001d05097223 */ /* 0x040fe20000000009 */
[-C--:B-1----:R-:W-:Y:S01]  /*1e80*/  FFMA R10, R4, R27.reuse, R10 ;  /* 0x0000001b040a7223 */ /* 0x082fe2000000000a */
[----:B------:R-:W-:-:S05]  /*1e90*/  FFMA R11, R5, R27, R11 ;  /* 0x0000001b050b7223 */ /* 0x000fca000000000b */
[----:B------:R4:W-:Y:S01]  /*1ea0*/  STL.128 [R22+0x5b0], R8 ;  /* 0x0005b00816007387 */ /* 0x0009e20000100c00 */
[----:B------:R-:W-:Y:S05]  /*1eb0*/  BRA.U UP2, `(.L_x_0) ;  /* 0xffffffed02dc7547 */ /* 0x000fea000b83ffff */
[----:B------:R-:W-:Y:S05]  /*1ec0*/  @P1 BRA `(.L_x_1) ;  /* 0xffffffec00a01947 */ /* 0x000fea000383ffff */
[----:B------:R-:W-:Y:S01]  /*1ed0*/  HFMA2 R24, -RZ, RZ, 0, 5.9604644775390625e-08 ;  /* 0x00000001ff187431 */ /* 0x000fe200000001ff */
[----:B------:R-:W-:Y:S01]  /*1ee0*/  UPLOP3.LUT UP0, UPT, UPT, UPT, UPT, 0x40, 0x4 ;  /* 0x000000000004789c */ /* 0x000fe20003f0e870 */
[----:B------:R-:W-:Y:S10]  /*1ef0*/  BRA.U UP1, `(.L_x_2) ;  /* 0xffffffed01887547 */ /* 0x000ff4000b83ffff */
[----:B------:R-:W-:Y:S05]  /*1f00*/  @P0 BRA `(.L_x_3) ;  /* 0xffffffe8005c0947 */ /* 0x000fea000383ffff */
[----:B------:R-:W4:Y:S01]  /*1f10*/  LDCU.128 UR8, c[0x0][0x390] ;  /* 0x00007200ff0877ac */ /* 0x000f220008000c00 */
[----:B------:R-:W-:-:S04]  /*1f20*/  SHF.L.U32 R3, R0, 0x3, RZ ;  /* 0x0000000300037819 */ /* 0x000fc800000006ff */
[----:B------:R-:W-:-:S04]  /*1f30*/  LOP3.LUT R3, R3, 0x3f8, RZ, 0xc0, !PT ;  /* 0x000003f803037812 */ /* 0x000fc800078ec0ff */
[----:B----4-:R-:W-:-:S04]  /*1f40*/  IADD3 R8, P0, PT, R3, UR10, RZ ;  /* 0x0000000a03087c10 */ /* 0x010fc8000ff1e0ff */
[----:B------:R-:W-:Y:S01]  /*1f50*/  IADD3.X R9, PT, PT, RZ, UR11, RZ, P0, !PT ;  /* 0x0000000bff097c10 */ /* 0x000fe200087fe4ff */
[----:B------:R-:W0:Y:S04]  /*1f60*/  LDCU.64 UR10, c[0x0][0x3a0] ;  /* 0x00007400ff0a77ac */ /* 0x000e280008000a00 */
[----:B------:R1:W5:Y:S04]  /*1f70*/  LDG.E.CONSTANT R3, desc[UR12][R8.64] ;  /* 0x0000000c08037981 */ /* 0x000368000c1e9900 */
[----:B------:R1:W5:Y:S01]  /*1f80*/  LDG.E.CONSTANT R4, desc[UR12][R8.64+0x4] ;  /* 0x0000040c08047981 */ /* 0x000362000c1e9900 */
[C---:B------:R-:W-:Y:S01]  /*1f90*/  SHF.L.U32 R5, R2.reuse, 0xf, RZ ;  /* 0x0000000f02057819 */ /* 0x040fe200000006ff */
[----:B------:R-:W-:Y:S01]  /*1fa0*/  UIADD3 UR7, UP0, UPT, UR8, 0x800000, URZ ;  /* 0x0080000008077890 */ /* 0x000fe2000ff1e0ff */
[----:B------:R-:W-:-:S02]  /*1fb0*/  SHF.L.U32 R2, R2, 0xc, RZ ;  /* 0x0000000c02027819 */ /* 0x000fc400000006ff */
[----:B------:R-:W-:Y:S01]  /*1fc0*/  SHF.L.U32 R0, R0, 0x9, RZ ;  /* 0x0000000900007819 */ /* 0x000fe200000006ff */
[----:B------:R-:W-:Y:S01]  /*1fd0*/  UIADD3.X UR8, UPT, UPT, URZ, UR9, URZ, UP0, !UPT ;  /* 0x00000009ff087290 */ /* 0x000fe200087fe4ff */
[----:B------:R-:W-:Y:S01]  /*1fe0*/  LOP3.LUT R5, R5, 0x7ffe0000, RZ, 0xc0, !PT ;  /* 0x7ffe000005057812 */ /* 0x000fe200078ec0ff */
[----:B------:R-:W-:Y:S01]  /*1ff0*/  UPLOP3.LUT UP0, UPT, UPT, UPT, UPT, 0x80, 0x8 ;  /* 0x000000000008789c */ /* 0x000fe20003f0f070 */
[----:B------:R-:W-:Y:S01]  /*2000*/  LOP3.LUT R2, R2, 0x3000, RZ, 0xc0, !PT ;  /* 0x0000300002027812 */ /* 0x000fe200078ec0ff */
[----:B0-----:R-:W-:Y:S01]  /*2010*/  UIADD3 UR5, UP1, UPT, UR10, 0x800000, URZ ;  /* 0x008000000a057890 */ /* 0x001fe2000ff3e0ff */
[----:B------:R-:W-:-:S03]  /*2020*/  LOP3.LUT R0, R0, 0x70000, RZ, 0xc0, !PT ;  /* 0x0007000000007812 */ /* 0x000fc600078ec0ff */
[----:B------:R-:W-:Y:S01]  /*2030*/  UIADD3.X UR6, UPT, UPT, URZ, UR11, URZ, UP1, !UPT ;  /* 0x0000000bff067290 */ /* 0x000fe20008ffe4ff */
[----:B------:R-:W-:Y:S02]  /*2040*/  IADD3 R5, PT, PT, R2, R0, R5 ;  /* 0x0000000002057210 */ /* 0x000fe40007ffe005 */
[----:B------:R-:W-:Y:S02]  /*2050*/  LOP3.LUT R0, R7, 0xfe, RZ, 0xc0, !PT ;  /* 0x000000fe07007812 */ /* 0x000fe400078ec0ff */
[----:B------:R-:W-:Y:S02]  /*2060*/  IADD3 R2, PT, PT, R1, 0x400, RZ ;  /* 0x0000040001027810 */ /* 0x000fe40007ffe0ff */
[----:B------:R-:W-:Y:S01]  /*2070*/  IADD3 R5, PT, PT, R0, R5, RZ ;  /* 0x0000000500057210 */ /* 0x000fe20007ffe0ff */
[----:B-1----:R-:W-:-:S07]  /*2080*/  HFMA2 R0, -RZ, RZ, 0, 0 ;  /* 0x00000000ff007431 */ /* 0x002fce00000001ff */
.L_x_5:
[C---:B------:R-:W-:Y:S01]  /*2090*/  LEA R9, R0.reuse, R5, 0x14 ;  /* 0x0000000500097211 */ /* 0x040fe200078ea0ff */
[----:B------:R-:W-:Y:S01]  /*20a0*/  UPLOP3.LUT UP1, UPT, UPT, UPT, UP0, 0x80, 0x8 ;  /* 0x000000000008789c */ /* 0x000fe20003f2f000 */
[----:B------:R-:W-:Y:S01]  /*20b0*/  MOV R16, UR7 ;  /* 0x0000000700107c02 */ /* 0x000fe20008000f00 */
[----:B------:R-:W-:Y:S01]  /*20c0*/  UMOV UR4, URZ ;  /* 0x000000ff00047c82 */ /* 0x000fe20008000000 */
[----:B------:R-:W-:Y:S02]  /*20d0*/  MOV R17, UR8 ;  /* 0x0000000800117c02 */ /* 0x000fe40008000f00 */
[----:B------:R-:W-:Y:S02]  /*20e0*/  MOV R6, UR5 ;  /* 0x0000000500067c02 */ /* 0x000fe40008000f00 */
[----:B------:R-:W-:Y:S01]  /*20f0*/  MOV R7, UR6 ;  /* 0x0000000600077c02 */ /* 0x000fe20008000f00 */
[----:B------:R-:W-:Y:S01]  /*2100*/  IMAD.WIDE.U32 R16, R9, 0x4, R16 ;  /* 0x0000000409107825 */ /* 0x000fe200078e0010 */
[----:B------:R-:W-:-:S03]  /*2110*/  LEA R0, R0, R2, 0x9 ;  /* 0x0000000200007211 */ /* 0x000fc600078e48ff */
[----:B------:R-:W-:-:S07]  /*2120*/  IMAD.WIDE.U32 R6, R9, 0x4, R6 ;  /* 0x0000000409067825 */ /* 0x000fce00078e0006 */
.L_x_4:
[----:B------:R-:W2:Y:S04]  /*2130*/  LDL.128 R12, [R0+-0x400] ;  /* 0xfffc0000000c7983 */ /* 0x000ea80000100c00 */
[----:B------:R-:W3:Y:S04]  /*2140*/  LDL.128 R8, [R0] ;  /* 0x0000000000087983 */ /* 0x000ee80000100c00 */
[----:B------:R-:W4:Y:S04]  /*2150*/  LDG.E.CONSTANT R23, desc[UR12][R6.64+-0x800000] ;  /* 0x8000000c06177981 */ /* 0x000f28000c1e9900 */
[----:B------:R-:W4:Y:S04]  /*2160*/  LDG.E.CONSTANT R21, desc[UR12][R6.64+-0x7ffffc] ;  /* 0x8000040c06157981 */ /* 0x000f28000c1e9900 */
[----:B------:R-:W4:Y:S04]  /*2170*/  LDG.E.CONSTANT R18, desc[UR12][R6.64+0x4] ;  /* 0x0000040c06127981 */ /* 0x000f28000c1e9900 */
[----:B------:R-:W4:Y:S04]  /*2180*/  LDG.E.CONSTANT R20, desc[UR12][R6.64+-0x7ffc00] ;  /* 0x8004000c06147981 */ /* 0x000f28000c1e9900 */
[----:B------:R-:W4:Y:S04]  /*2190*/  LDG.E.CONSTANT R19, desc[UR12][R6.64] ;  /* 0x0000000c06137981 */ /* 0x000f28000c1e9900 */
[----:B------:R-:W4:Y:S04]  /*21a0*/  LDG.E.CONSTANT R26, desc[UR12][R6.64+0x400] ;  /* 0x0004000c061a7981 */ /* 0x000f28000c1e9900 */
[----:B------:R-:W4:Y:S01]  /*21b0*/  LDG.E.CONSTANT R27, desc[UR12][R6.64+0x404] ;  /* 0x0004040c061b7981 */ /* 0x000f22000c1e9900 */
[----:B------:R-:W-:-:S02]  /*21c0*/  MOV R24, R16 ;  /* 0x0000001000187202 */ /* 0x000fc40000000f00 */
[----:B------:R-:W-:Y:S01]  /*21d0*/  MOV R25, R17 ;  /* 0x0000001100197202 */ /* 0x000fe20000000f00 */
[----:B------:R-:W4:Y:S01]  /*21e0*/  LDG.E.CONSTANT R28, desc[UR12][R6.64+-0x7ffbfc] ;  /* 0x8004040c061c7981 */ /* 0x000f22000c1e9900 */
[C---:B--2--5:R-:W-:Y:S01]  /*21f0*/  FADD R12, R3.reuse, R12 ;  /* 0x0000000c030c7221 */ /* 0x064fe20000000000 */
[C---:B------:R-:W-:Y:S01]  /*2200*/  FADD R22, R4.reuse, R13 ;  /* 0x0000000d04167221 */ /* 0x040fe20000000000 */
[C---:B------:R-:W-:Y:S01]  /*2210*/  FADD R13, R3.reuse, R14 ;  /* 0x0000000e030d7221 */ /* 0x040fe20000000000 */
[----:B---3--:R-:W-:Y:S01]  /*2220*/  FADD R9, R4, R9 ;  /* 0x0000000904097221 */ /* 0x008fe20000000000 */
[----:B------:R-:W-:Y:S01]  /*2230*/  FADD R8, R3, R8 ;  /* 0x0000000803087221 */ /* 0x000fe20000000000 */
[----:B----4-:R-:W-:Y:S01]  /*2240*/  FADD R12, R12, R23 ;  /* 0x000000170c0c7221 */ /* 0x010fe20000000000 */
[----:B------:R-:W-:Y:S01]  /*2250*/  FADD R21, R22, R21 ;  /* 0x0000001516157221 */ /* 0x000fe20000000000 */
[----:B------:R-:W-:Y:S01]  /*2260*/  FADD R9, R9, R18 ;  /* 0x0000001209097221 */ /* 0x000fe20000000000 */
[----:B------:R-:W-:Y:S01]  /*2270*/  FADD R10, R3, R10 ;  /* 0x0000000a030a7221 */ /* 0x000fe20000000000 */
[----:B------:R-:W-:Y:S01]  /*2280*/  FADD R20, R13, R20 ;  /* 0x000000140d147221 */ /* 0x000fe20000000000 */
[----:B------:R-:W-:-:S02]  /*2290*/  FMNMX R13, RZ, R12, !PT ;  /* 0x0000000cff0d7209 */ /* 0x000fc40007800000 */
[----:B------:R-:W-:Y:S01]  /*22a0*/  FMNMX R12, RZ, R21, !PT ;  /* 0x00000015ff0c7209 */ /* 0x000fe20007800000 */
[----:B------:R-:W-:Y:S01]  /*22b0*/  FADD R8, R8, R19 ;  /* 0x0000001308087221 */ /* 0x000fe20000000000 */
[----:B------:R-:W-:Y:S01]  /*22c0*/  FMNMX R21, RZ, R9, !PT ;  /* 0x00000009ff157209 */ /* 0x000fe20007800000 */
[----:B------:R-:W2:Y:S01]  /*22d0*/  LDL.128 R16, [R0+-0x3f0] ;  /* 0xfffc100000107983 */ /* 0x000ea20000100c00 */
[----:B------:R-:W-:-:S03]  /*22e0*/  FADD R14, R10, R26 ;  /* 0x0000001a0a0e7221 */ /* 0x000fc60000000000 */
[----:B------:R0:W-:Y:S04]  /*22f0*/  STG.E desc[UR12][R24.64+-0x800000], R13 ;  /* 0x8000000d18007986 */ /* 0x0001e8000c10190c */
[----:B------:R-:W3:Y:S04]  /*2300*/  LDG.E.CONSTANT R9, desc[UR12][R6.64+-0x7ff800] ;  /* 0x8008000c06097981 */ /* 0x000ee8000c1e9900 */
[----:B------:R1:W-:Y:S01]  /*2310*/  STG.E desc[UR12][R24.64+0x4], R21 ;  /* 0x0000041518007986 */ /* 0x0003e2000c10190c */
[----:B0-----:R-:W-:-:S03]  /*2320*/  FMNMX R13, RZ, R20, !PT ;  /* 0x00000014ff0d7209 */ /* 0x001fc60007800000 */
[----:B------:R-:W4:Y:S01]  /*2330*/  LDG.E.CONSTANT R10, desc[UR12][R6.64+-0x7ff400] ;  /* 0x800c000c060a7981 */ /* 0x000f22000c1e9900 */
[----:B------:R-:W-:-:S03]  /*2340*/  FMNMX R29, RZ, R8, !PT ;  /* 0x00000008ff1d7209 */ /* 0x000fc60007800000 */
[----:B------:R0:W-:Y:S04]  /*2350*/  STG.E desc[UR12][R24.64+-0x7ffffc], R12 ;  /* 0x8000040c18007986 */ /* 0x0001e8000c10190c */
[----:B-1----:R-:W4:Y:S04]  /*2360*/  LDL.128 R20, [R0+0x10] ;  /* 0x0000100000147983 */ /* 0x002f280000100c00 */
[----:B------:R-:W4:Y:S04]  /*2370*/  LDG.E.CONSTANT R8, desc[UR12][R6.64+-0x7ff7fc] ;  /* 0x8008040c06087981 */ /* 0x000f28000c1e9900 */
[----:B0-----:R-:W4:Y:S04]  /*2380*/  LDG.E.CONSTANT R12, desc[UR12][R6.64+0x800] ;  /* 0x0008000c060c7981 */ /* 0x001f28000c1e9900 */
[----:B------:R0:W-:Y:S01]  /*2390*/  STG.E desc[UR12][R24.64+-0x7ffc00], R13 ;  /* 0x8004000d18007986 */ /* 0x0001e2000c10190c */
[----:B------:R-:W-:-:S03]  /*23a0*/  FADD R26, R4, R11 ;  /* 0x0000000b041a7221 */ /* 0x000fc60000000000 */
[----:B0-----:R-:W4:Y:S01]  /*23b0*/  LDG.E.CONSTANT R13, desc[UR12][R6.64+0x804] ;  /* 0x0008040c060d7981 */ /* 0x001f22000c1e9900 */
[----:B------:R-:W-:-:S03]  /*23c0*/  FADD R27, R26, R27 ;  /* 0x0000001b1a1b7221 */ /* 0x000fc60000000000 */
[----:B------:R-:W4:Y:S01]  /*23d0*/  LDG.E.CONSTANT R26, desc[UR12][R6.64+0xc00] ;  /* 0x000c000c061a7981 */ /* 0x000f22000c1e9900 */
[----:B------:R-:W-:Y:S01]  /*23e0*/  FADD R15, R4, R15 ;  /* 0x0000000f040f7221 */ /* 0x000fe20000000000 */
[----:B------:R-:W-:-:S03]  /*23f0*/  FMNMX R11, RZ, R14, !PT ;  /* 0x0000000eff0b7209 */ /* 0x000fc60007800000 */
[----:B------:R-:W-:Y:S02]  /*2400*/  FADD R15, R15, R28 ;  /* 0x0000001c0f0f7221 */ /* 0x000fe40000000000 */
[----:B------:R-:W-:Y:S03]  /*2410*/  STG.E desc[UR12][R24.64+0x400], R11 ;  /* 0x0004000b18007986 */ /* 0x000fe6000c10190c */
[----:B------:R-:W-:Y:S01]  /*2420*/  FMNMX R15, RZ, R15, !PT ;  /* 0x0000000fff0f7209 */ /* 0x000fe20007800000 */
[----:B------:R0:W-:Y:S04]  /*2430*/  STG.E desc[UR12][R24.64], R29 ;  /* 0x0000001d18007986 */ /* 0x0001e8000c10190c */
[----:B------:R1:W-:Y:S04]  /*2440*/  STG.E desc[UR12][R24.64+-0x7ffbfc], R15 ;  /* 0x8004040f18007986 */ /* 0x0003e8000c10190c */
[----:B------:R-:W4:Y:S01]  /*2450*/  LDG.E.CONSTANT R28, desc[UR12][R6.64+-0x7ff3fc] ;  /* 0x800c040c061c7981 */ /* 0x000f22000c1e9900 */
[----:B0-----:R-:W-:-:S03]  /*2460*/  FMNMX R29, RZ, R27, !PT ;  /* 0x0000001bff1d7209 */ /* 0x001fc60007800000 */
[----:B------:R-:W4:Y:S04]  /*2470*/  LDG.E.CONSTANT R27, desc[UR12][R6.64+0xc04] ;  /* 0x000c040c061b7981 */ /* 0x000f28000c1e9900 */
[----:B------:R0:W-:Y:S01]  /*2480*/  STG.E desc[UR12][R24.64+0x404], R29 ;  /* 0x0004041d18007986 */ /* 0x0001e2000c10190c */
[C---:B--2---:R-:W-:Y:S01]  /*2490*/  FADD R16, R3.reuse, R16 ;  /* 0x0000001003107221 */ /* 0x044fe20000000000 */
[----:B------:R-:W-:Y:S01]  /*24a0*/  FADD R18, R3, R18 ;  /* 0x0000001203127221 */ /* 0x000fe20000000000 */
[----:B------:R-:W-:Y:S02]  /*24b0*/  FADD R17, R4, R17 ;  /* 0x0000001104117221 */ /* 0x000fe40000000000 */
[----:B---3--:R-:W-:Y:S02]  /*24c0*/  FADD R9, R16, R9 ;  /* 0x0000000910097221 */ /* 0x008fe40000000000 */
[----:B------:R-:W2:Y:S03]  /*24d0*/  LDG.E.CONSTANT R16, desc[UR12][R6.64+-0x7feffc] ;  /* 0x8010040c06107981 */ /* 0x000ea6000c1e9900 */
[----:B-1----:R-:W-:Y:S01]  /*24e0*/  FMNMX R15, RZ, R9, !PT ;  /* 0x00000009ff0f7209 */ /* 0x002fe20007800000 */
[----:B----4-:R-:W-:-:S02]  /*24f0*/  FADD R10, R18, R10 ;  /* 0x0000000a120a7221 */ /* 0x010fc40000000000 */
[----:B------:R-:W3:Y:S01]  /*2500*/  LDG.E.CONSTANT R18, desc[UR12][R6.64+-0x7ff000] ;  /* 0x8010000c06127981 */ /* 0x000ee2000c1e9900 */
[----:B------:R-:W-:Y:S02]  /*2510*/  FADD R11, R3, R20 ;  /* 0x00000014030b7221 */ /* 0x000fe40000000000 */
[----:B------:R-:W-:Y:S01]  /*2520*/  FMNMX R9, RZ, R10, !PT ;  /* 0x0000000aff097209 */ /* 0x000fe20007800000 */
[----:B------:R-:W-:Y:S01]  /*2530*/  FADD R8, R17, R8 ;  /* 0x0000000811087221 */ /* 0x000fe20000000000 */
[----:B------:R-:W-:Y:S01]  /*2540*/  FADD R11, R11, R12 ;  /* 0x0000000c0b0b7221 */ /* 0x000fe20000000000 */
[----:B------:R-:W-:-:S03]  /*2550*/  FADD R14, R4, R21 ;  /* 0x00000015040e7221 */ /* 0x000fc60000000000 */
[----:B0-----:R-:W-:Y:S01]  /*2560*/  FMNMX R29, RZ, R8, !PT ;  /* 0x00000008ff1d7209 */ /* 0x001fe20007800000 */
[----:B------:R0:W-:Y:S01]  /*2570*/  STG.E desc[UR12][R24.64+-0x7ff400], R9 ;  /* 0x800c000918007986 */ /* 0x0001e2000c10190c */
[----:B------:R-:W-:-:S03]  /*2580*/  FMNMX R21, RZ, R11, !PT ;  /* 0x0000000bff157209 */ /* 0x000fc60007800000 */
[----:B------:R-:W4:Y:S04]  /*2590*/  LDG.E.CONSTANT R17, desc[UR12][R6.64+-0x7fec00] ;  /* 0x8014000c06117981 */ /* 0x000f28000c1e9900 */
[----:B0-----:R-:W2:Y:S01]  /*25a0*/  LDL.128 R8, [R0+-0x3e0] ;  /* 0xfffc200000087983 */ /* 0x001ea20000100c00 */
[----:B------:R-:W-:-:S03]  /*25b0*/  FADD R13, R14, R13 ;  /* 0x0000000d0e0d7221 */ /* 0x000fc60000000000 */
[----:B------:R0:W-:Y:S02]  /*25c0*/  STG.E desc[UR12][R24.64+-0x7ff800], R15 ;  /* 0x8008000f18007986 */ /* 0x0001e4000c10190c */
[----:B------:R-:W-:Y:S01]  /*25d0*/  FMNMX R20, RZ, R13, !PT ;  /* 0x0000000dff147209 */ /* 0x000fe20007800000 */
[----:B------:R-:W-:Y:S01]  /*25e0*/  FADD R22, R3, R22 ;  /* 0x0000001603167221 */ /* 0x000fe20000000000 */
[----:B------:R1:W-:Y:S04]  /*25f0*/  STG.E desc[UR12][R24.64+0x800], R21 ;  /* 0x0008001518007986 */ /* 0x0003e8000c10190c */
[----:B0-----:R-:W4:Y:S01]  /*2600*/  LDL.128 R12, [R0+0x20] ;  /* 0x00002000000c7983 */ /* 0x001f220000100c00 */
[----:B------:R-:W-:-:S03]  /*2610*/  FADD R22, R22, R26 ;  /* 0x0000001a16167221 */ /* 0x000fc60000000000 */
[----:B-1----:R-:W4:Y:S04]  /*2620*/  LDG.E.CONSTANT R21, desc[UR12][R6.64+0x1004] ;  /* 0x0010040c06157981 */ /* 0x002f28000c1e9900 */
[----:B------:R-:W4:Y:S04]  /*2630*/  LDG.E.CONSTANT R26, desc[UR12][R6.64+0x1000] ;  /* 0x0010000c061a7981 */ /* 0x000f28000c1e9900 */
[----:B------:R0:W-:Y:S02]  /*2640*/  STG.E desc[UR12][R24.64+0x804], R20 ;  /* 0x0008041418007986 */ /* 0x0001e4000c10190c */
[----:B0-----:R-:W-:-:S02]  /*2650*/  FADD R20, R4, R23 ;  /* 0x0000001704147221 */ /* 0x001fc40000000000 */
[----:B------:R-:W4:Y:S04]  /*2660*/  LDG.E.CONSTANT R23, desc[UR12][R6.64+0x1400] ;  /* 0x0014000c06177981 */ /* 0x000f28000c1e9900 */
[----:B------:R0:W-:Y:S02]  /*2670*/  STG.E desc[UR12][R24.64+-0x7ff7fc], R29 ;  /* 0x8008041d18007986 */ /* 0x0001e4000c10190c */
[----:B0-----:R-:W-:Y:S02]  /*2680*/  FMNMX R29, RZ, R22, !PT ;  /* 0x00000016ff1d7209 */ /* 0x001fe40007800000 */
[----:B------:R-:W4:Y:S01]  /*2690*/  LDG.E.CONSTANT R22, desc[UR12][R6.64+-0x7febfc] ;  /* 0x8014040c06167981 */ /* 0x000f22000c1e9900 */
[----:B------:R-:W-:-:S04]  /*26a0*/  FADD R19, R4, R19 ;  /* 0x0000001304137221 */ /* 0x000fc80000000000 */
[----:B------:R-:W-:Y:S01]  /*26b0*/  FADD R19, R19, R28 ;  /* 0x0000001c13137221 */ /* 0x000fe20000000000 */
[----:B------:R-:W-:Y:S01]  /*26c0*/  FADD R20, R20, R27 ;  /* 0x0000001b14147221 */ /* 0x000fe20000000000 */
[----:B------:R2:W-:Y:S03]  /*26d0*/  STG.E desc[UR12][R24.64+0xc00], R29 ;  /* 0x000c001d18007986 */ /* 0x0005e6000c10190c */
[----:B------:R-:W-:Y:S02]  /*26e0*/  FMNMX R19, RZ, R19, !PT ;  /* 0x00000013ff137209 */ /* 0x000fe40007800000 */
[----:B------:R-:W-:Y:S02]  /*26f0*/  FMNMX R27, RZ, R20, !PT ;  /* 0x00000014ff1b7209 */ /* 0x000fe40007800000 */
[----:B------:R-:W4:Y:S04]  /*2700*/  LDG.E.CONSTANT R20, desc[UR12][R6.64+0x1404] ;  /* 0x0014040c06147981 */ /* 0x000f28000c1e9900 */
[----:B------:R0:W-:Y:S04]  /*2710*/  STG.E desc[UR12][R24.64+-0x7ff3fc], R19 ;  /* 0x800c041318007986 */ /* 0x0001e8000c10190c */
[----:B------:R1:W-:Y:S01]  /*2720*/  STG.E desc[UR12][R24.64+0xc04], R27 ;  /* 0x000c041b18007986 */ /* 0x0003e2000c10190c */
[C---:B--2---:R-:W-:Y:S01]  /*2730*/  FADD R29, R3.reuse, R8 ;  /* 0x00000008031d7221 */ /* 0x044fe20000000000 */
[----:B------:R-:W-:Y:S01]  /*2740*/  FADD R9, R4, R9 ;  /* 0x0000000904097221 */ /* 0x000fe20000000000 */
[----:B------:R-:W-:-:S02]  /*2750*/  FADD R10, R3, R10 ;  /* 0x0000000a030a7221 */ /* 0x000fc40000000000 */
[----:B---3--:R-:W-:Y:S01]  /*2760*/  FADD R8, R29, R18 ;  /* 0x000000121d087221 */ /* 0x008fe20000000000 */
[----:B------:R-:W-:Y:S01]  /*2770*/  FADD R9, R9, R16 ;  /* 0x0000001009097221 */ /* 0x000fe20000000000 */
[----:B----4-:R-:W-:Y:S02]  /*2780*/  FADD R10, R10, R17 ;  /* 0x000000110a0a7221 */ /* 0x010fe40000000000 */
[----:B0-----:R-:W2:Y:S01]  /*2790*/  LDL.128 R16, [R0+-0x3d0] ;  /* 0xfffc300000107983 */ /* 0x001ea20000100c00 */
[----:B------:R-:W-:Y:S01]  /*27a0*/  FADD R29, R3, R12 ;  /* 0x0000000c031d7221 */ /* 0x000fe20000000000 */
[----:B------:R-:W-:Y:S02]  /*27b0*/  FADD R28, R4, R13 ;  /* 0x0000000d041c7221 */ /* 0x000fe40000000000 */
[----:B------:R-:W3:Y:S02]  /*27c0*/  LDG.E.CONSTANT R12, desc[UR12][R6.64+-0x7fe800] ;  /* 0x8018000c060c7981 */ /* 0x000ee4000c1e9900 */
[----:B------:R-:W-:-:S02]  /*27d0*/  FADD R21, R28, R21 ;  /* 0x000000151c157221 */ /* 0x000fc40000000000 */
[----:B------:R-:W4:Y:S01]  /*27e0*/  LDG.E.CONSTANT R13, desc[UR12][R6.64+-0x7fe7fc] ;  /* 0x8018040c060d7981 */ /* 0x000f22000c1e9900 */
[----:B------:R-:W-:Y:S01]  /*27f0*/  FADD R26, R29, R26 ;  /* 0x0000001a1d1a7221 */ /* 0x000fe20000000000 */
[----:B------:R-:W-:Y:S02]  /*2800*/  FMNMX R29, RZ, R8, !PT ;  /* 0x00000008ff1d7209 */ /* 0x000fe40007800000 */
[----:B------:R-:W-:Y:S02]  /*2810*/  FMNMX R21, RZ, R21, !PT ;  /* 0x00000015ff157209 */ /* 0x000fe40007800000 */
[----:B------:R-:W-:Y:S01]  /*2820*/  FMNMX R9, RZ, R9, !PT ;  /* 0x00000009ff097209 */ /* 0x000fe20007800000 */
[----:B------:R0:W-:Y:S01]  /*2830*/  STG.E desc[UR12][R24.64+-0x7ff000], R29 ;  /* 0x8010001d18007986 */ /* 0x0001e2000c10190c */
[----:B-1----:R-:W-:-:S03]  /*2840*/  FADD R27, R4, R11 ;  /* 0x0000000b041b7221 */ /* 0x002fc60000000000 */
[----:B------:R1:W-:Y:S01]  /*2850*/  STG.E desc[UR12][R24.64+0x1004], R21 ;  /* 0x0010041518007986 */ /* 0x0003e2000c10190c */
[----:B------:R-:W-:-:S03]  /*2860*/  FADD R14, R3, R14 ;  /* 0x0000000e030e7221 */ /* 0x000fc60000000000 */
[----:B------:R1:W-:Y:S01]  /*2870*/  STG.E desc[UR12][R24.64+-0x7feffc], R9 ;  /* 0x8010040918007986 */ /* 0x0003e2000c10190c */
[----:B0-----:R-:W-:-:S03]  /*2880*/  FMNMX R29, RZ, R10, !PT ;  /* 0x0000000aff1d7209 */ /* 0x001fc60007800000 */
[----:B-1----:R-:W4:Y:S04]  /*2890*/  LDG.E.CONSTANT R21, desc[UR12][R6.64+-0x7fe400] ;  /* 0x801c000c06157981 */ /* 0x002f28000c1e9900 */
[----:B------:R-:W4:Y:S01]  /*28a0*/  LDL.128 R8, [R0+0x30] ;  /* 0x0000300000087983 */ /* 0x000f220000100c00 */
[----:B------:R-:W-:-:S03]  /*28b0*/  FADD R14, R14, R23 ;  /* 0x000000170e0e7221 */ /* 0x000fc60000000000 */
[----:B------:R-:W4:Y:S01]  /*28c0*/  LDG.E.CONSTANT R23, desc[UR12][R6.64+0x1804] ;  /* 0x0018040c06177981 */ /* 0x000f22000c1e9900 */
[----:B------:R-:W-:-:S03]  /*28d0*/  FADD R27, R27, R22 ;  /* 0x000000161b1b7221 */ /* 0x000fc60000000000 */
[----:B------:R-:W4:Y:S01]  /*28e0*/  LDG.E.CONSTANT R22, desc[UR12][R6.64+0x1800] ;  /* 0x0018000c06167981 */ /* 0x000f22000c1e9900 */
[----:B------:R-:W-:Y:S01]  /*28f0*/  FADD R15, R4, R15 ;  /* 0x0000000f040f7221 */ /* 0x000fe20000000000 */
[----:B------:R-:W-:Y:S02]  /*2900*/  FMNMX R28, RZ, R26, !PT ;  /* 0x0000001aff1c7209 */ /* 0x000fe40007800000 */
[----:B------:R0:W-:Y:S04]  /*2910*/  STG.E desc[UR12][R24.64+-0x7fec00], R29 ;  /* 0x8014001d18007986 */ /* 0x0001e8000c10190c */
[----:B------:R-:W-:Y:S01]  /*2920*/  STG.E desc[UR12][R24.64+0x1000], R28 ;  /* 0x0010001c18007986 */ /* 0x000fe2000c10190c */
[----:B------:R-:W-:-:S03]  /*2930*/  FADD R20, R15, R20 ;  /* 0x000000140f147221 */ /* 0x000fc60000000000 */
[----:B------:R-:W4:Y:S02]  /*2940*/  LDG.E.CONSTANT R26, desc[UR12][R6.64+0x1c00] ;  /* 0x001c000c061a7981 */ /* 0x000f24000c1e9900 */
[----:B0-----:R-:W-:Y:S02]  /*2950*/  FMNMX R29, RZ, R20, !PT ;  /* 0x00000014ff1d7209 */ /* 0x001fe40007800000 */
[----:B------:R-:W-:-:S05]  /*2960*/  FMNMX R27, RZ, R27, !PT ;  /* 0x0000001bff1b7209 */ /* 0x000fca0007800000 */
[----:B------:R0:W-:Y:S04]  /*2970*/  STG.E desc[UR12][R24.64+-0x7febfc], R27 ;  /* 0x8014041b18007986 */ /* 0x0001e8000c10190c */
[----:B0-----:R-:W4:Y:S04]  /*2980*/  LDG.E.CONSTANT R27, desc[UR12][R6.64+-0x7fdc00] ;  /* 0x8024000c061b7981 */ /* 0x001f28000c1e9900 */
[----:B------:R-:W-:Y:S01]  /*2990*/  STG.E desc[UR12][R24.64+0x1404], R29 ;  /* 0x0014041d18007986 */ /* 0x000fe2000c10190c */
[----:B--2---:R-:W-:Y:S01]  /*29a0*/  FADD R15, R3, R16 ;  /* 0x00000010030f7221 */ /* 0x004fe20000000000 */
[----:B------:R-:W-:Y:S01]  /*29b0*/  FADD R28, R4, R17 ;  /* 0x00000011041c7221 */ /* 0x000fe20000000000 */
[----:B------:R-:W-:Y:S01]  /*29c0*/  FMNMX R17, RZ, R14, !PT ;  /* 0x0000000eff117209 */ /* 0x000fe20007800000 */
[----:B------:R-:W2:Y:S01]  /*29d0*/  LDG.E.CONSTANT R16, desc[UR12][R6.64+-0x7fe3fc] ;  /* 0x801c040c06107981 */ /* 0x000ea2000c1e9900 */
[----:B---3--:R-:W-:Y:S01]  /*29e0*/  FADD R12, R15, R12 ;  /* 0x0000000c0f0c7221 */ /* 0x008fe20000000000 */
[----:B----4-:R-:W-:-:S04]  /*29f0*/  FADD R13, R28, R13 ;  /* 0x0000000d1c0d7221 */ /* 0x010fc80000000000 */
[----:B------:R-:W-:Y:S02]  /*2a00*/  FMNMX R20, RZ, R12, !PT ;  /* 0x0000000cff147209 */ /* 0x000fe40007800000 */
[----:B------:R-:W-:-:S03]  /*2a10*/  FMNMX R28, RZ, R13, !PT ;  /* 0x0000000dff1c7209 */ /* 0x000fc60007800000 */
[----:B------:R0:W-:Y:S04]  /*2a20*/  STG.E desc[UR12][R24.64+-0x7fe800], R20 ;  /* 0x8018001418007986 */ /* 0x0001e8000c10190c */
[----:B------:R-:W3:Y:S04]  /*2a30*/  LDL.128 R12, [R0+-0x3c0] ;  /* 0xfffc4000000c7983 */ /* 0x000ee80000100c00 */
[----:B------:R1:W-:Y:S01]  /*2a40*/  STG.E desc[UR12][R24.64+0x1400], R17 ;  /* 0x0014001118007986 */ /* 0x0003e2000c10190c */
[----:B0-----:R-:W-:-:S03]  /*2a50*/  FADD R20, R3, R18 ;  /* 0x0000001203147221 */ /* 0x001fc60000000000 */
[----:B------:R-:W4:Y:S01]  /*2a60*/  LDG.E.CONSTANT R18, desc[UR12][R6.64+-0x7fe000] ;  /* 0x8020000c06127981 */ /* 0x000f22000c1e9900 */
[----:B------:R-:W-:-:S03]  /*2a70*/  FADD R20, R20, R21 ;  /* 0x0000001514147221 */ /* 0x000fc60000000000 */
[----:B-1----:R-:W4:Y:S01]  /*2a80*/  LDG.E.CONSTANT R17, desc[UR12][R6.64+0x1c04] ;  /* 0x001c040c06117981 */ /* 0x002f22000c1e9900 */
[----:B------:R-:W-:Y:S01]  /*2a90*/  FADD R21, R3, R8 ;  /* 0x0000000803157221 */ /* 0x000fe20000000000 */
[----:B------:R-:W-:-:S04]  /*2aa0*/  FADD R8, R4, R9 ;  /* 0x0000000904087221 */ /* 0x000fc80000000000 */
[----:B------:R-:W-:Y:S02]  /*2ab0*/  FADD R23, R8, R23 ;  /* 0x0000001708177221 */ /* 0x000fe40000000000 */
[----:B------:R-:W4:Y:S01]  /*2ac0*/  LDG.E.CONSTANT R8, desc[UR12][R6.64+-0x7fdffc] ;  /* 0x8020040c06087981 */ /* 0x000f22000c1e9900 */
[----:B------:R-:W-:-:S03]  /*2ad0*/  FADD R21, R21, R22 ;  /* 0x0000001615157221 */ /* 0x000fc60000000000 */
[----:B------:R0:W-:Y:S01]  /*2ae0*/  STG.E desc[UR12][R24.64+-0x7fe7fc], R28 ;  /* 0x8018041c18007986 */ /* 0x0001e2000c10190c */
[----:B------:R-:W-:Y:S02]  /*2af0*/  FMNMX R9, RZ, R20, !PT ;  /* 0x00000014ff097209 */ /* 0x000fe40007800000 */
[----:B------:R-:W-:Y:S02]  /*2b00*/  FMNMX R29, RZ, R21, !PT ;  /* 0x00000015ff1d7209 */ /* 0x000fe40007800000 */
[----:B0-----:R-:W-:Y:S02]  /*2b10*/  FMNMX R28, RZ, R23, !PT ;  /* 0x00000017ff1c7209 */ /* 0x001fe40007800000 */
[----:B------:R-:W4:Y:S01]  /*2b20*/  LDL.128 R20, [R0+0x40] ;  /* 0x0000400000147983 */ /* 0x000f220000100c00 */
[----:B------:R-:W-:Y:S01]  /*2b30*/  FADD R10, R3, R10 ;  /* 0x0000000a030a7221 */ /* 0x000fe20000000000 */
[C---:B------:R-:W-:Y:S02]  /*2b40*/  FADD R19, R4.reuse, R19 ;  /* 0x0000001304137221 */ /* 0x040fe40000000000 */
[----:B------:R0:W-:Y:S01]  /*2b50*/  STG.E desc[UR12][R24.64+-0x7fe400], R9 ;  /* 0x801c000918007986 */ /* 0x0001e2000c10190c */
[----:B------:R-:W-:Y:S01]  /*2b60*/  FADD R11, R4, R11 ;  /* 0x0000000b040b7221 */ /* 0x000fe20000000000 */
[----:B0-----:R-:W-:-:S02]  /*2b70*/  FADD R9, R10, R26 ;  /* 0x0000001a0a097221 */ /* 0x001fc40000000000 */
[----:B------:R0:W-:Y:S04]  /*2b80*/  STG.E desc[UR12][R24.64+0x1800], R29 ;  /* 0x0018001d18007986 */ /* 0x0001e8000c10190c */
[----:B------:R1:W-:Y:S04]  /*2b90*/  STG.E desc[UR12][R24.64+0x1804], R28 ;  /* 0x0018041c18007986 */ /* 0x0003e8000c10190c */
[----:B------:R-:W4:Y:S01]  /*2ba0*/  LDG.E.CONSTANT R26, desc[UR12][R6.64+0x2000] ;  /* 0x0020000c061a7981 */ /* 0x000f22000c1e9900 */
[----:B0-----:R-:W-:-:S05]  /*2bb0*/  FMNMX R29, RZ, R9, !PT ;  /* 0x00000009ff1d7209 */ /* 0x001fca0007800000 */
[----:B------:R-:W-:Y:S01]  /*2bc0*/  STG.E desc[UR12][R24.64+0x1c00], R29 ;  /* 0x001c001d18007986 */ /* 0x000fe2000c10190c */
[----:B--2---:R-:W-:-:S03]  /*2bd0*/  FADD R10, R19, R16 ;  /* 0x00000010130a7221 */ /* 0x004fc60000000000 */
[----:B------:R-:W2:Y:S02]  /*2be0*/  LDG.E.CONSTANT R16, desc[UR12][R6.64+0x2004] ;  /* 0x0020040c06107981 */ /* 0x000ea4000c1e9900 */
[----:B-1----:R-:W-:Y:S01]  /*2bf0*/  FMNMX R28, RZ, R10, !PT ;  /* 0x0000000aff1c7209 */ /* 0x002fe20007800000 */
[C---:B---3--:R-:W-:Y:S01]  /*2c00*/  FADD R19, R3.reuse, R12 ;  /* 0x0000000c03137221 */ /* 0x048fe20000000000 */
[----:B------:R-:W-:Y:S01]  /*2c10*/  FADD R13, R4, R13 ;  /* 0x0000000d040d7221 */ /* 0x000fe20000000000 */
[----:B------:R-:W-:Y:S01]  /*2c20*/  FADD R14, R3, R14 ;  /* 0x0000000e030e7221 */ /* 0x000fe20000000000 */
[----:B------:R-:W3:Y:S01]  /*2c30*/  LDG.E.CONSTANT R12, desc[UR12][R6.64+0x2404] ;  /* 0x0024040c060c7981 */ /* 0x000ee2000c1e9900 */
[----:B----4-:R-:W-:-:S03]  /*2c40*/  FADD R18, R19, R18 ;  /* 0x0000001213127221 */ /* 0x010fc60000000000 */
[----:B------:R-:W4:Y:S01]  /*2c50*/  LDG.E.CONSTANT R19, desc[UR12][R6.64+0x2400] ;  /* 0x0024000c06137981 */ /* 0x000f22000c1e9900 */
[----:B------:R-:W-:Y:S01]  /*2c60*/  FADD R11, R11, R17 ;  /* 0x000000110b0b7221 */ /* 0x000fe20000000000 */
[----:B------:R-:W-:Y:S02]  /*2c70*/  FMNMX R9, RZ, R18, !PT ;  /* 0x00000012ff097209 */ /* 0x000fe40007800000 */
[----:B------:R-:W4:Y:S02]  /*2c80*/  LDG.E.CONSTANT R18, desc[UR12][R6.64+-0x7fdbfc] ;  /* 0x8024040c06127981 */ /* 0x000f24000c1e9900 */
[----:B------:R-:W-:Y:S02]  /*2c90*/  FMNMX R11, RZ, R11, !PT ;  /* 0x0000000bff0b7209 */ /* 0x000fe40007800000 */
[----:B------:R-:W-:Y:S01]  /*2ca0*/  STG.E desc[UR12][R24.64+-0x7fe000], R9 ;  /* 0x8020000918007986 */ /* 0x000fe2000c10190c */
[----:B------:R-:W-:-:S03]  /*2cb0*/  FADD R17, R13, R8 ;  /* 0x000000080d117221 */ /* 0x000fc60000000000 */
[----:B------:R0:W-:Y:S04]  /*2cc0*/  STG.E desc[UR12][R24.64+0x1c04], R11 ;  /* 0x001c040b18007986 */ /* 0x0001e8000c10190c */
[----:B------:R-:W4:Y:S04]  /*2cd0*/  LDG.E.CONSTANT R13, desc[UR12][R6.64+-0x7fd800] ;  /* 0x8028000c060d7981 */ /* 0x000f28000c1e9900 */
[----:B0-----:R-:W4:Y:S01]  /*2ce0*/  LDL.128 R8, [R0+-0x3b0] ;  /* 0xfffc500000087983 */ /* 0x001f220000100c00 */
[----:B------:R-:W-:-:S03]  /*2cf0*/  FADD R27, R14, R27 ;  /* 0x0000001b0e1b7221 */ /* 0x000fc60000000000 */
[----:B------:R-:W4:Y:S01]  /*2d00*/  LDG.E.CONSTANT R14, desc[UR12][R6.64+-0x7fd7fc] ;  /* 0x8028040c060e7981 */ /* 0x000f22000c1e9900 */
[----:B------:R-:W-:-:S03]  /*2d10*/  FADD R29, R3, R20 ;  /* 0x00000014031d7221 */ /* 0x000fc60000000000 */
[----:B------:R-:W4:Y:S01]  /*2d20*/  LDG.E.CONSTANT R20, desc[UR12][R6.64+-0x7fd400] ;  /* 0x802c000c06147981 */ /* 0x000f22000c1e9900 */
[C---:B------:R-:W-:Y:S01]  /*2d30*/  FADD R21, R4.reuse, R21 ;  /* 0x0000001504157221 */ /* 0x040fe20000000000 */
[----:B------:R-:W-:Y:S01]  /*2d40*/  FMNMX R17, RZ, R17, !PT ;  /* 0x00000011ff117209 */ /* 0x000fe20007800000 */
[----:B------:R-:W-:Y:S01]  /*2d50*/  FADD R22, R3, R22 ;  /* 0x0000001603167221 */ /* 0x000fe20000000000 */
[----:B------:R-:W-:-:S03]  /*2d60*/  FADD R23, R4, R23 ;  /* 0x0000001704177221 */ /* 0x000fc60000000000 */
[----:B------:R-:W-:Y:S04]  /*2d70*/  STG.E desc[UR12][R24.64+-0x7fdffc], R17 ;  /* 0x8020041118007986 */ /* 0x000fe8000c10190c */
[----:B------:R0:W-:Y:S01]  /*2d80*/  STG.E desc[UR12][R24.64+-0x7fe3fc], R28 ;  /* 0x801c041c18007986 */ /* 0x0001e2000c10190c */
[----:B------:R-:W-:Y:S01]  /*2d90*/  FADD R26, R29, R26 ;  /* 0x0000001a1d1a7221 */ /* 0x000fe20000000000 */
[----:B0-----:R-:W-:-:S04]  /*2da0*/  FMNMX R28, RZ, R27, !PT ;  /* 0x0000001bff1c7209 */ /* 0x001fc80007800000 */
[----:B------:R-:W-:Y:S01]  /*2db0*/  FMNMX R27, RZ, R26, !PT ;  /* 0x0000001aff1b7209 */ /* 0x000fe20007800000 */
[----:B------:R0:W-:Y:S04]  /*2dc0*/  STG.E desc[UR12][R24.64+-0x7fdc00], R28 ;  /* 0x8024001c18007986 */ /* 0x0001e8000c10190c */
[----:B------:R1:W-:Y:S04]  /*2dd0*/  STG.E desc[UR12][R24.64+0x2000], R27 ;  /* 0x0020001b18007986 */ /* 0x0003e8000c10190c */
[----:B------:R-:W4:Y:S01]  /*2de0*/  LDG.E.CONSTANT R26, desc[UR12][R6.64+0x2c00] ;  /* 0x002c000c061a7981 */ /* 0x000f22000c1e9900 */
[----:B--2---:R-:W-:Y:S01]  /*2df0*/  FADD R16, R21, R16 ;  /* 0x0000001015107221 */ /* 0x004fe20000000000 */
[----:B------:R-:W-:-:S04]  /*2e00*/  FADD R21, R4, R15 ;  /* 0x0000000f04157221 */ /* 0x000fc80000000000 */
[----:B------:R-:W-:-:S05]  /*2e10*/  FMNMX R29, RZ, R16, !PT ;  /* 0x00000010ff1d7209 */ /* 0x000fca0007800000 */
[----:B------:R2:W-:Y:S01]  /*2e20*/  STG.E desc[UR12][R24.64+0x2004], R29 ;  /* 0x0020041d18007986 */ /* 0x0005e2000c10190c */
[----:B---3--:R-:W-:Y:S01]  /*2e30*/  FADD R12, R23, R12 ;  /* 0x0000000c170c7221 */ /* 0x008fe20000000000 */
[----:B----4-:R-:W-:Y:S01]  /*2e40*/  FADD R15, R22, R19 ;  /* 0x00000013160f7221 */ /* 0x010fe20000000000 */
[----:B------:R-:W-:-:S03]  /*2e50*/  FADD R21, R21, R18 ;  /* 0x0000001215157221 */ /* 0x000fc60000000000 */
[----:B0-----:R-:W-:Y:S01]  /*2e60*/  FMNMX R28, RZ, R12, !PT ;  /* 0x0000000cff1c7209 */ /* 0x001fe20007800000 */
[----:B------:R-:W3:Y:S01]  /*2e70*/  LDL.128 R16, [R0+0x50] ;  /* 0x0000500000107983 */ /* 0x000ee20000100c00 */
[----:B-1----:R-:W-:Y:S02]  /*2e80*/  FMNMX R27, RZ, R15, !PT ;  /* 0x0000000fff1b7209 */ /* 0x002fe40007800000 */
[----:B--2---:R-:W-:Y:S01]  /*2e90*/  FMNMX R29, RZ, R21, !PT ;  /* 0x00000015ff1d7209 */ /* 0x004fe20007800000 */
[----:B------:R-:W2:Y:S01]  /*2ea0*/  LDG.E.CONSTANT R22, desc[UR12][R6.64+-0x7fd000] ;  /* 0x8030000c06167981 */ /* 0x000ea2000c1e9900 */
[----:B------:R-:W-:Y:S01]  /*2eb0*/  FADD R8, R3, R8 ;  /* 0x0000000803087221 */ /* 0x000fe20000000000 */
[----:B------:R-:W-:Y:S02]  /*2ec0*/  FADD R23, R4, R9 ;  /* 0x0000000904177221 */ /* 0x000fe40000000000 */
[----:B------:R-:W4:Y:S01]  /*2ed0*/  LDG.E.CONSTANT R9, desc[UR12][R6.64+0x2804] ;  /* 0x0028040c06097981 */ /* 0x000f22000c1e9900 */
[----:B------:R-:W-:Y:S01]  /*2ee0*/  FADD R13, R8, R13 ;  /* 0x0000000d080d7221 */ /* 0x000fe20000000000 */
[----:B------:R-:W-:-:S02]  /*2ef0*/  FADD R14, R23, R14 ;  /* 0x0000000e170e7221 */ /* 0x000fc40000000000 */
[----:B------:R-:W2:Y:S02]  /*2f00*/  LDG.E.CONSTANT R8, desc[UR12][R6.64+0x2800] ;  /* 0x0028000c06087981 */ /* 0x000ea4000c1e9900 */
[----:B------:R-:W-:Y:S02]  /*2f10*/  FMNMX R13, RZ, R13, !PT ;  /* 0x0000000dff0d7209 */ /* 0x000fe40007800000 */
[----:B------:R-:W-:Y:S01]  /*2f20*/  FMNMX R21, RZ, R14, !PT ;  /* 0x0000000eff157209 */ /* 0x000fe20007800000 */
[----:B------:R-:W2:Y:S04]  /*2f30*/  LDG.E.CONSTANT R23, desc[UR12][R6.64+-0x7fd3fc] ;  /* 0x802c040c06177981 */ /* 0x000ea8000c1e9900 */
[----:B------:R0:W-:Y:S04]  /*2f40*/  STG.E desc[UR12][R24.64+-0x7fd800], R13 ;  /* 0x8028000d18007986 */ /* 0x0001e8000c10190c */
[----:B------:R1:W-:Y:S04]  /*2f50*/  STG.E desc[UR12][R24.64+0x2400], R27 ;  /* 0x0024001b18007986 */ /* 0x0003e8000c10190c */
[----:B0-----:R-:W2:Y:S01]  /*2f60*/  LDL.128 R12, [R0+-0x3a0] ;  /* 0xfffc6000000c7983 */ /* 0x001ea20000100c00 */
[----:B-1----:R-:W-:-:S03]  /*2f70*/  FADD R27, R3, R10 ;  /* 0x0000000a031b7221 */ /* 0x002fc60000000000 */
[----:B------:R0:W-:Y:S01]  /*2f80*/  STG.E desc[UR12][R24.64+-0x7fd7fc], R21 ;  /* 0x8028041518007986 */ /* 0x0001e2000c10190c */
[----:B------:R-:W-:-:S03]  /*2f90*/  FADD R10, R27, R20 ;  /* 0x000000141b0a7221 */ /* 0x000fc60000000000 */
[----:B------:R-:W2:Y:S04]  /*2fa0*/  LDG.E.CONSTANT R20, desc[UR12][R6.64+-0x7fcffc] ;  /* 0x8030040c06147981 */ /* 0x000ea8000c1e9900 */
[----:B0-----:R-:W2:Y:S04]  /*2fb0*/  LDG.E.CONSTANT R21, desc[UR12][R6.64+0x2c04] ;  /* 0x002c040c06157981 */ /* 0x001ea8000c1e9900 */
[----:B------:R-:W-:Y:S04]  /*2fc0*/  STG.E desc[UR12][R24.64+-0x7fdbfc], R29 ;  /* 0x8024041d18007986 */ /* 0x000fe8000c10190c */
[----:B------:R0:W-:Y:S02]  /*2fd0*/  STG.E desc[UR12][R24.64+0x2404], R28 ;  /* 0x0024041c18007986 */ /* 0x0001e4000c10190c */
[----:B0-----:R-:W-:Y:S01]  /*2fe0*/  FMNMX R28, RZ, R10, !PT ;  /* 0x0000000aff1c7209 */ /* 0x001fe20007800000 */
[----:B------:R-:W-:-:S04]  /*2ff0*/  FADD R10, R4, R11 ;  /* 0x0000000b040a7221 */ /* 0x000fc80000000000 */
[----:B------:R-:W-:Y:S01]  /*3000*/  STG.E desc[UR12][R24.64+-0x7fd400], R28 ;  /* 0x802c001c18007986 */ /* 0x000fe2000c10190c */
[----:B---3--:R-:W-:Y:S01]  /*3010*/  FADD R27, R3, R16 ;  /* 0x00000010031b7221 */ /* 0x008fe20000000000 */
[----:B------:R-:W-:-:S04]  /*3020*/  FADD R16, R4, R17 ;  /* 0x0000001104107221 */ /* 0x000fc80000000000 */
[----:B----4-:R-:W-:Y:S01]  /*3030*/  FADD R9, R16, R9 ;  /* 0x0000000910097221 */ /* 0x010fe20000000000 */
[----:B--2---:R-:W-:-:S04]  /*3040*/  FADD R8, R27, R8 ;  /* 0x000000081b087221 */ /* 0x004fc80000000000 */
[----:B------:R-:W-:Y:S01]  /*3050*/  FMNMX R29, RZ, R9, !PT ;  /* 0x00000009ff1d7209 */ /* 0x000fe20007800000 */
[----:B------:R-:W-:Y:S01]  /*3060*/  FADD R9, R3, R18 ;  /* 0x0000001203097221 */ /* 0x000fe20000000000 */
[----:B------:R-:W-:Y:S01]  /*3070*/  FADD R18, R4, R19 ;  /* 0x0000001304127221 */ /* 0x000fe20000000000 */
[----:B------:R-:W-:Y:S02]  /*3080*/  FMNMX R27, RZ, R8, !PT ;  /* 0x00000008ff1b7209 */ /* 0x000fe40007800000 */
[----:B------:R-:W-:Y:S01]  /*3090*/  FADD R16, R9, R26 ;  /* 0x0000001a09107221 */ /* 0x000fe20000000000 */
[----:B------:R-:W-:Y:S01]  /*30a0*/  FADD R17, R10, R23 ;  /* 0x000000170a117221 */ /* 0x000fe20000000000 */
[----:B------:R-:W2:Y:S04]  /*30b0*/  LDG.E.CONSTANT R26, desc[UR12][R6.64+0x3400] ;  /* 0x0034000c061a7981 */ /* 0x000ea8000c1e9900 */
[----:B------:R-:W3:Y:S04]  /*30c0*/  LDL.128 R8, [R0+0x60] ;  /* 0x0000600000087983 */ /* 0x000ee80000100c00 */
[----:B------:R-:W4:Y:S01]  /*30d0*/  LDG.E.CONSTANT R23, desc[UR12][R6.64+0x3004] ;  /* 0x0030040c06177981 */ /* 0x000f22000c1e9900 */
[----:B------:R-:W-:-:S03]  /*30e0*/  FADD R19, R3, R12 ;  /* 0x0000000c03137221 */ /* 0x000fc60000000000 */
[----:B------:R-:W2:Y:S01]  /*30f0*/  LDG.E.CONSTANT R12, desc[UR12][R6.64+-0x7fcc00] ;  /* 0x8034000c060c7981 */ /* 0x000ea2000c1e9900 */
[----:B------:R-:W-:Y:S01]  /*3100*/  FADD R13, R4, R13 ;  /* 0x0000000d040d7221 */ /* 0x000fe20000000000 */
[----:B------:R-:W-:Y:S02]  /*3110*/  FADD R19, R19, R22 ;  /* 0x0000001613137221 */ /* 0x000fe40000000000 */
[----:B------:R0:W-:Y:S03]  /*3120*/  STG.E desc[UR12][R24.64+0x2800], R27 ;  /* 0x0028001b18007986 */ /* 0x0001e6000c10190c */
[----:B------:R-:W-:Y:S01]  /*3130*/  FMNMX R19, RZ, R19, !PT ;  /* 0x00000013ff137209 */ /* 0x000fe20007800000 */
[----:B------:R-:W-:Y:S01]  /*3140*/  FADD R13, R13, R20 ;  /* 0x000000140d0d7221 */ /* 0x000fe20000000000 */
[----:B------:R1:W-:Y:S01]  /*3150*/  STG.E desc[UR12][R24.64+0x2804], R29 ;  /* 0x0028041d18007986 */ /* 0x0003e2000c10190c */
[----:B------:R-:W-:-:S03]  /*3160*/  FADD R18, R18, R21 ;  /* 0x0000001512127221 */ /* 0x000fc60000000000 */
[----:B------:R-:W-:Y:S01]  /*3170*/  FMNMX R13, RZ, R13, !PT ;  /* 0x0000000dff0d7209 */ /* 0x000fe20007800000 */
[----:B------:R1:W-:Y:S01]  /*3180*/  STG.E desc[UR12][R24.64+-0x7fd000], R19 ;  /* 0x8030001318007986 */ /* 0x0003e2000c10190c */
[----:B0-----:R-:W-:Y:S02]  /*3190*/  FMNMX R27, RZ, R16, !PT ;  /* 0x00000010ff1b7209 */ /* 0x001fe40007800000 */
[----:B------:R-:W-:Y:S01]  /*31a0*/  FMNMX R28, RZ, R18, !PT ;  /* 0x00000012ff1c7209 */ /* 0x000fe20007800000 */
[----:B------:R-:W4:Y:S01]  /*31b0*/  LDG.E.CONSTANT R22, desc[UR12][R6.64+0x3000] ;  /* 0x0030000c06167981 */ /* 0x000f22000c1e9900 */
[----:B-1----:R-:W-:-:S03]  /*31c0*/  FMNMX R29, RZ, R17, !PT ;  /* 0x00000011ff1d7209 */ /* 0x002fc60007800000 */
[----:B------:R0:W-:Y:S04]  /*31d0*/  STG.E desc[UR12][R24.64+-0x7fcffc], R13 ;  /* 0x8030040d18007986 */ /* 0x0001e8000c10190c */
[----:B------:R-:W4:Y:S04]  /*31e0*/  LDL.128 R16, [R0+-0x390] ;  /* 0xfffc700000107983 */ /* 0x000f280000100c00 */
[----:B------:R-:W4:Y:S04]  /*31f0*/  LDG.E.CONSTANT R20, desc[UR12][R6.64+0x3404] ;  /* 0x0034040c06147981 */ /* 0x000f28000c1e9900 */
[----:B0-----:R-:W4:Y:S04]  /*3200*/  LDG.E.CONSTANT R13, desc[UR12][R6.64+-0x7fcbfc] ;  /* 0x8034040c060d7981 */ /* 0x001f28000c1e9900 */
[----:B------:R-:W4:Y:S01]  /*3210*/  LDG.E.CONSTANT R21, desc[UR12][R6.64+-0x7fc800] ;  /* 0x8038000c06157981 */ /* 0x000f22000c1e9900 */
[----:B------:R-:W-:-:S03]  /*3220*/  FADD R14, R3, R14 ;  /* 0x0000000e030e7221 */ /* 0x000fc60000000000 */
[----:B------:R2:W-:Y:S04]  /*3230*/  STG.E desc[UR12][R24.64+0x2c00], R27 ;  /* 0x002c001b18007986 */ /* 0x0005e8000c10190c */
[----:B------:R0:W-:Y:S04]  /*3240*/  STG.E desc[UR12][R24.64+-0x7fd3fc], R29 ;  /* 0x802c041d18007986 */ /* 0x0001e8000c10190c */
[----:B------:R1:W-:Y:S01]  /*3250*/  STG.E desc[UR12][R24.64+0x2c04], R28 ;  /* 0x002c041c18007986 */ /* 0x0003e2000c10190c */
[C---:B---3--:R-:W-:Y:S01]  /*3260*/  FADD R8, R3.reuse, R8 ;  /* 0x0000000803087221 */ /* 0x048fe20000000000 */
[----:B--2---:R-:W-:Y:S01]  /*3270*/  FADD R27, R14, R12 ;  /* 0x0000000c0e1b7221 */ /* 0x004fe20000000000 */
[----:B------:R-:W-:Y:S01]  /*3280*/  FADD R12, R4, R9 ;  /* 0x00000009040c7221 */ /* 0x000fe20000000000 */
[----:B------:R-:W-:Y:S01]  /*3290*/  FADD R9, R3, R10 ;  /* 0x0000000a03097221 */ /* 0x000fe20000000000 */
[----:B------:R-:W2:Y:S03]  /*32a0*/  LDG.E.CONSTANT R14, desc[UR12][R6.64+-0x7fc7fc] ;  /* 0x8038040c060e7981 */ /* 0x000ea6000c1e9900 */
[----:B------:R-:W-:Y:S01]  /*32b0*/  FADD R9, R9, R26 ;  /* 0x0000001a09097221 */ /* 0x000fe20000000000 */
[----:B----4-:R-:W-:-:S02]  /*32c0*/  FADD R23, R12, R23 ;  /* 0x000000170c177221 */ /* 0x010fc40000000000 */
[----:B------:R-:W3:Y:S02]  /*32d0*/  LDG.E.CONSTANT R12, desc[UR12][R6.64+-0x7fc400] ;  /* 0x803c000c060c7981 */ /* 0x000ee4000c1e9900 */
[----:B------:R-:W-:Y:S01]  /*32e0*/  FMNMX R9, RZ, R9, !PT ;  /* 0x00000009ff097209 */ /* 0x000fe20007800000 */
[C---:B------:R-:W-:Y:S01]  /*32f0*/  FADD R26, R4.reuse, R15 ;  /* 0x0000000f041a7221 */ /* 0x040fe20000000000 */
[----:B0-----:R-:W-:Y:S01]  /*3300*/  FMNMX R29, RZ, R23, !PT ;  /* 0x00000017ff1d7209 */ /* 0x001fe20007800000 */
[----:B------:R-:W-:Y:S01]  /*3310*/  FADD R23, R4, R11 ;  /* 0x0000000b04177221 */ /* 0x000fe20000000000 */
[----:B-1----:R-:W-:Y:S01]  /*3320*/  FMNMX R28, RZ, R27, !PT ;  /* 0x0000001bff1c7209 */ /* 0x002fe20007800000 */
[----:B------:R0:W-:Y:S04]  /*3330*/  STG.E desc[UR12][R24.64+0x3400], R9 ;  /* 0x0034000918007986 */ /* 0x0001e8000c10190c */
[----:B------:R-:W4:Y:S01]  /*3340*/  LDG.E.CONSTANT R15, desc[UR12][R6.64+0x3c00] ;  /* 0x003c000c060f7981 */ /* 0x000f22000c1e9900 */
[----:B------:R-:W-:-:S03]  /*3350*/  FADD R22, R8, R22 ;  /* 0x0000001608167221 */ /* 0x000fc60000000000 */
[----:B0-----:R-:W4:Y:S01]  /*3360*/  LDL.128 R8, [R0+0x70] ;  /* 0x0000700000087983 */ /* 0x001f220000100c00 */
[----:B------:R-:W-:Y:S01]  /*3370*/  FADD R16, R3, R16 ;  /* 0x0000001003107221 */ /* 0x000fe20000000000 */
[----:B------:R-:W-:Y:S02]  /*3380*/  FMNMX R27, RZ, R22, !PT ;  /* 0x00000016ff1b7209 */ /* 0x000fe40007800000 */
[----:B------:R-:W4:Y:S01]  /*3390*/  LDG.E.CONSTANT R22, desc[UR12][R6.64+0x3800] ;  /* 0x0038000c06167981 */ /* 0x000f22000c1e9900 */
[----:B------:R-:W-:-:S03]  /*33a0*/  FADD R23, R23, R20 ;  /* 0x0000001417177221 */ /* 0x000fc60000000000 */
[----:B------:R-:W4:Y:S01]  /*33b0*/  LDG.E.CONSTANT R20, desc[UR12][R6.64+0x3c04] ;  /* 0x003c040c06147981 */ /* 0x000f22000c1e9900 */
[----:B------:R-:W-:Y:S01]  /*33c0*/  FADD R13, R26, R13 ;  /* 0x0000000d1a0d7221 */ /* 0x000fe20000000000 */
[----:B------:R-:W-:Y:S02]  /*33d0*/  FADD R26, R16, R21 ;  /* 0x00000015101a7221 */ /* 0x000fe40000000000 */
[----:B------:R-:W4:Y:S04]  /*33e0*/  LDG.E.CONSTANT R16, desc[UR12][R6.64+0x3804] ;  /* 0x0038040c06107981 */ /* 0x000f28000c1e9900 */
[----:B------:R0:W4:Y:S04]  /*33f0*/  LDG.E.CONSTANT R21, desc[UR12][R6.64+-0x7fc3fc] ;  /* 0x803c040c06157981 */ /* 0x000128000c1e9900 */
[----:B------:R1:W-:Y:S01]  /*3400*/  STG.E desc[UR12][R24.64+0x3000], R27 ;  /* 0x0030001b18007986 */ /* 0x0003e2000c10190c */
[----:B------:R-:W-:-:S03]  /*3410*/  FADD R17, R4, R17 ;  /* 0x0000001104117221 */ /* 0x000fc60000000000 */
[----:B------:R3:W-:Y:S01]  /*3420*/  STG.E desc[UR12][R24.64+0x3004], R29 ;  /* 0x0030041d18007986 */ /* 0x0007e2000c10190c */
[----:B-1----:R-:W-:Y:S01]  /*3430*/  FADD R27, R3, R18 ;  /* 0x00000012031b7221 */ /* 0x002fe20000000000 */
[----:B------:R-:W-:Y:S02]  /*3440*/  FMNMX R13, RZ, R13, !PT ;  /* 0x0000000dff0d7209 */ /* 0x000fe40007800000 */
[----:B------:R-:W-:-:S03]  /*3450*/  FMNMX R23, RZ, R23, !PT ;  /* 0x00000017ff177209 */ /* 0x000fc60007800000 */
[----:B------:R1:W-:Y:S04]  /*3460*/  STG.E desc[UR12][R24.64+-0x7fcbfc], R13 ;  /* 0x8034040d18007986 */ /* 0x0003e8000c10190c */
[----:B------:R-:W-:Y:S04]  /*3470*/  STG.E desc[UR12][R24.64+-0x7fcc00], R28 ;  /* 0x8034001c18007986 */ /* 0x000fe8000c10190c */
[----:B------:R-:W-:Y:S01]  /*3480*/  STG.E desc[UR12][R24.64+0x3404], R23 ;  /* 0x0034041718007986 */ /* 0x000fe2000c10190c */
[----:B------:R-:W-:-:S04]  /*3490*/  UIADD3 UR4, UPT, UPT, UR4, 0x1, URZ ;  /* 0x0000000104047890 */ /* 0x000fc8000fffe0ff */
[----:B------:R-:W-:Y:S01]  /*34a0*/  UISETP.NE.AND UP0, UPT, UR4, 0x4, UPT ;  /* 0x000000040400788c */ /* 0x000fe2000bf05270 */
[----:B0-----:R-:W-:Y:S02]  /*34b0*/  IADD3 R6, P1, PT, R6, 0x10000, RZ ;  /* 0x0001000006067810 */ /* 0x001fe40007f3e0ff */
[----:B------:R-:W-:Y:S02]  /*34c0*/  IADD3 R0, PT, PT, R0, 0x80, RZ ;  /* 0x0000008000007810 */ /* 0x000fe40007ffe0ff */
[----:B------:R-:W-:Y:S01]  /*34d0*/  IADD3.X R7, PT, PT, RZ, R7, RZ, P1, !PT ;  /* 0x00000007ff077210 */ /* 0x000fe20000ffe4ff */
[----:B---3--:R-:W-:-:S05]  /*34e0*/  FADD R12, R27, R12 ;  /* 0x0000000c1b0c7221 */ /* 0x008fca0000000000 */
[----:B------:R-:W-:Y:S01]  /*34f0*/  FMNMX R29, RZ, R12, !PT ;  /* 0x0000000cff1d7209 */ /* 0x000fe20007800000 */
[C---:B------:R-:W-:Y:S01]  /*3500*/  FADD R12, R4.reuse, R19 ;  /* 0x00000013040c7221 */ /* 0x040fe20000000000 */
[----:B--2---:R-:W-:Y:S01]  /*3510*/  FADD R14, R17, R14 ;  /* 0x0000000e110e7221 */ /* 0x004fe20000000000 */
[C---:B----4-:R-:W-:Y:S01]  /*3520*/  FADD R19, R3.reuse, R8 ;  /* 0x0000000803137221 */ /* 0x050fe20000000000 */
[C---:B------:R-:W-:Y:S01]  /*3530*/  FADD R9, R4.reuse, R9 ;  /* 0x0000000904097221 */ /* 0x040fe20000000000 */
[----:B------:R-:W-:Y:S01]  /*3540*/  FADD R10, R3, R10 ;  /* 0x0000000a030a7221 */ /* 0x000fe20000000000 */
[----:B------:R-:W-:Y:S01]  /*3550*/  FADD R11, R4, R11 ;  /* 0x0000000b040b7221 */ /* 0x000fe20000000000 */
[----:B------:R-:W-:Y:S02]  /*3560*/  FADD R19, R19, R22 ;  /* 0x0000001613137221 */ /* 0x000fe40000000000 */
[----:B------:R-:W-:Y:S01]  /*3570*/  FADD R10, R10, R15 ;  /* 0x0000000f0a0a7221 */ /* 0x000fe20000000000 */
[----:B------:R-:W-:Y:S01]  /*3580*/  FADD R20, R11, R20 ;  /* 0x000000140b147221 */ /* 0x000fe20000000000 */
[----:B------:R-:W-:Y:S01]  /*3590*/  FMNMX R27, RZ, R14, !PT ;  /* 0x0000000eff1b7209 */ /* 0x000fe20007800000 */
[----:B------:R-:W-:Y:S01]  /*35a0*/  FADD R9, R9, R16 ;  /* 0x0000001009097221 */ /* 0x000fe20000000000 */
[----:B------:R-:W-:Y:S01]  /*35b0*/  FADD R12, R12, R21 ;  /* 0x000000150c0c7221 */ /* 0x000fe20000000000 */
[----:B------:R-:W-:-:S03]  /*35c0*/  FMNMX R19, RZ, R19, !PT ;  /* 0x00000013ff137209 */ /* 0x000fc60007800000 */
[----:B------:R-:W-:Y:S02]  /*35d0*/  FMNMX R9, RZ, R9, !PT ;  /* 0x00000009ff097209 */ /* 0x000fe40007800000 */
[----:B------:R-:W-:Y:S02]  /*35e0*/  FMNMX R11, RZ, R10, !PT ;  /* 0x0000000aff0b7209 */ /* 0x000fe40007800000 */
[----:B-1----:R-:W-:Y:S02]  /*35f0*/  FMNMX R13, RZ, R12, !PT ;  /* 0x0000000cff0d7209 */ /* 0x002fe40007800000 */
[----:B------:R-:W-:Y:S01]  /*3600*/  FMNMX R15, RZ, R20, !PT ;  /* 0x00000014ff0f7209 */ /* 0x000fe20007800000 */
[----:B------:R-:W-:Y:S04]  /*3610*/  STG.E desc[UR12][R24.64+-0x7fc7fc], R27 ;  /* 0x8038041b18007986 */ /* 0x000fe8000c10190c */
[----:B------:R-:W-:Y:S04]  /*3620*/  STG.E desc[UR12][R24.64+-0x7fc400], R29 ;  /* 0x803c001d18007986 */ /* 0x000fe8000c10190c */
[----:B------:R-:W-:Y:S04]  /*3630*/  STG.E desc[UR12][R24.64+0x3800], R19 ;  /* 0x0038001318007986 */ /* 0x000fe8000c10190c */
[----:B------:R-:W-:Y:S04]  /*3640*/  STG.E desc[UR12][R24.64+0x3804], R9 ;  /* 0x0038040918007986 */ /* 0x000fe8000c10190c */
[----:B------:R-:W-:Y:S04]  /*3650*/  STG.E desc[UR12][R24.64+0x3c00], R11 ;  /* 0x003c000b18007986 */ /* 0x000fe8000c10190c */
[----:B------:R-:W-:Y:S04]  /*3660*/  STG.E desc[UR12][R24.64+-0x7fc3fc], R13 ;  /* 0x803c040d18007986 */ /* 0x000fe8000c10190c */
[----:B------:R-:W-:Y:S01]  /*3670*/  STG.E desc[UR12][R24.64+0x3c04], R15 ;  /* 0x003c040f18007986 */ /* 0x000fe2000c10190c */
[----:B------:R-:W-:-:S02]  /*3680*/  FMNMX R17, RZ, R26, !PT ;  /* 0x0000001aff117209 */ /* 0x000fc40007800000 */
[----:B------:R-:W-:-:S03]  /*3690*/  IADD3 R16, P0, PT, R24, 0x10000, RZ ;  /* 0x0001000018107810 */ /* 0x000fc60007f1e0ff */
[----:B------:R0:W-:Y:S02]  /*36a0*/  STG.E desc[UR12][R24.64+-0x7fc800], R17 ;  /* 0x8038001118007986 */ /* 0x0001e4000c10190c */
[----:B0-----:R-:W-:Y:S01]  /*36b0*/  IADD3.X R17, PT, PT, RZ, R25, RZ, P0, !PT ;  /* 0x00000019ff117210 */ /* 0x001fe200007fe4ff */
[----:B------:R-:W-:Y:S07]  /*36c0*/  BRA.U UP0, `(.L_x_4) ;  /* 0xffffffe900987547 */ /* 0x000fee000b83ffff */
[----:B------:R-:W-:Y:S01]  /*36d0*/  HFMA2 R0, -RZ, RZ, 0, 5.9604644775390625e-08 ;  /* 0x00000001ff007431 */ /* 0x000fe200000001ff */
[----:B------:R-:W-:Y:S01]  /*36e0*/  UPLOP3.LUT UP0, UPT, UPT, UPT, UPT, 0x40, 0x4 ;  /* 0x000000000004789c */ /* 0x000fe20003f0e870 */
[----:B------:R-:W-:Y:S10]  /*36f0*/  BRA.U UP1, `(.L_x_5) ;  /* 0xffffffe901647547 */ /* 0x000ff4000b83ffff */
[----:B------:R-:W-:Y:S05]  /*3700*/  EXIT ;  /* 0x000000000000794d */ /* 0x000fea0003800000 */
.L_x_6:
[----:B------:R-:W-:-:S00]  /*3710*/  BRA `(.L_x_6) ;  /* 0xfffffffc00fc7947 */ /* 0x000fc0000383ffff */
[----:B------:R-:W-:-:S00]  /*3720*/  NOP ;  /* 0x0000000000007918 */ /* 0x000fc00000000000 */
        /* <DEDUP_REMOVED lines=13> */
.L_x_7:


//--------------------- .nv.shared.my_kernel_kernel0 --------------------------
	.section	.nv.shared.my_kernel_kernel0,"aw",@nobits
	.sectionflags	@""
	.align	4
.nv.shared.my_kernel_kernel0:
	.zero		13312


//--------------------- .nv.shared.reserved.0     --------------------------
	.section	.nv.shared.reserved.0,"aw",@nobits
	.weak		__nv_reservedSMEM_offset_0_alias
	.size		__nv_reservedSMEM_offset_0_alias, 0, 64
	.other		__nv_reservedSMEM_offset_0_alias,@"STO_CUDA_RESERVED_SHARED STV_DEFAULT"
__nv_reservedSMEM_offset_0_alias:
	.zero		0
	.zero		64


//--------------------- .nv.constant0.my_kernel_kernel0 --------------------------
	.section	.nv.constant0.my_kernel_kernel0,"a",@progbits
	.sectionflags	@""
	.align	4
.nv.constant0.my_kernel_kernel0:
	.zero		936


//--------------------- SYMBOLS --------------------------

	.type		.nv.reservedSmem.offset0,@object
	.size		.nv.reservedSmem.offset0,0x4
	.type		.nv.reservedSmem.cap,@object
	.size		.nv.reservedSmem.cap,0x4
